// auto-generated by cutlass_sweep.gemm — config: {"arch": "sm_90", "cluster_m": 2, "cluster_n": 1, "dtype": "bf16", "stages": 0, "tile_k": 32, "tile_m": 64, "tile_n": 64}
#include "cutlass/cutlass.h"
#include "cutlass/gemm/collective/collective_builder.hpp"
#include "cutlass/gemm/device/gemm_universal_adapter.h"
#include "cutlass/gemm/kernel/gemm_universal.hpp"
#include "cutlass/epilogue/collective/collective_builder.hpp"

using ElemA = cutlass::bfloat16_t;
using ElemB = cutlass::bfloat16_t;
using ElemCD = cutlass::bfloat16_t;
using Acc  = float;
using TileShape    = cute::Shape<cute::_64, cute::_64, cute::_32>;
using ClusterShape = cute::Shape<cute::_2, cute::_1, cute::_1>;

using CollectiveEpilogue = typename cutlass::epilogue::collective::CollectiveBuilder<
    cutlass::arch::Sm90, cutlass::arch::OpClassTensorOp,
    TileShape, ClusterShape,
    cutlass::epilogue::collective::EpilogueTileAuto,
    Acc, Acc,
    ElemCD, cutlass::layout::RowMajor, 128 / cutlass::sizeof_bits<ElemCD>::value,
    ElemCD, cutlass::layout::RowMajor, 128 / cutlass::sizeof_bits<ElemCD>::value,
    cutlass::epilogue::collective::EpilogueScheduleAuto
  >::CollectiveOp;

using CollectiveMainloop = typename cutlass::gemm::collective::CollectiveBuilder<
    cutlass::arch::Sm90, cutlass::arch::OpClassTensorOp,
    ElemA, cutlass::layout::RowMajor, 128 / cutlass::sizeof_bits<ElemA>::value,
    ElemB, cutlass::layout::ColumnMajor, 128 / cutlass::sizeof_bits<ElemB>::value,
    Acc,
    TileShape, ClusterShape,
    cutlass::gemm::collective::StageCountAutoCarveout<static_cast<int>(sizeof(typename CollectiveEpilogue::SharedStorage))>,
    cutlass::gemm::collective::KernelScheduleAuto
  >::CollectiveOp;

using GemmKernel = cutlass::gemm::kernel::GemmUniversal<
    cute::Shape<int,int,int,int>,
    CollectiveMainloop,
    CollectiveEpilogue
>;
using Gemm = cutlass::gemm::device::GemmUniversalAdapter<GemmKernel>;

// Force the device kernel symbol into the cubin without needing a host main.
auto* _anchor = &cutlass::device_kernel<GemmKernel>;


// ===== COMPILED SASS (sm_90a) =====

	.target	sm_90a

	.elftype	@"ET_EXEC"


//--------------------- .note.nv.tkinfo           --------------------------
	.section	.note.nv.tkinfo,"",@"SHT_NOTE"
	.sectionflags	@"SHF_NOTE_NV_TKINFO"
	.tkinfo
        /*0018*/ 	.word	0x00000002
        /*0030*/ 	.string	""
        /*0030*/ 	.string	"ptxas"
        /*0030*/ 	.string	"Cuda compilation tools, release 13.0, V13.0.88"
        /*0030*/ 	.string	"Build cuda_13.0.r13.0/compiler.36424714_0"
        /*0030*/ 	.string	"-arch sm_90a -m 64 "



//--------------------- .note.nv.cuinfo           --------------------------
	.section	.note.nv.cuinfo,"",@"SHT_NOTE"
	.sectionflags	@"SHF_NOTE_NV_CUINFO"
        /*0018*/ 	.short	0x0002
        /*001a*/ 	.short	0x005a
        /*001c*/ 	.short	0x0082
	.zero		2


//--------------------- .nv.info                  --------------------------
	.section	.nv.info,"",@"SHT_CUDA_INFO"
	.align	4


	//----- nvinfo : EIATTR_REGCOUNT
	.align		4
        /*0000*/ 	.byte	0x04, 0x2f
        /*0002*/ 	.short	(.L_15 - .L_14)
	.align		4
.L_14:
        /*0004*/ 	.word	index@(_ZN7cutlass13device_kernelINS_4gemm6kernel13GemmUniversalIN4cute5tupleIJiiiiEEENS1_10collective13CollectiveMmaINS1_34MainloopSm90TmaGmmaWarpSpecializedILi28ENS5_IJNS4_1CILi2EEENSA_ILi1EEESC_EEENS1_32KernelTmaWarpSpecializedPingpongEEENS5_IJNSA_ILi64EEESG_NSA_ILi32EEEEEENS_10bfloat16_tENS5_IJlSC_lEEESJ_SK_NS4_8TiledMMAINS4_8MMA_AtomIJNS4_4SM904GMMA27MMA_64x64x16_F32BF16BF16_SSILNSO_5MajorE0ELSQ_0ELNSO_7ScaleInE1ELSR_1EEEEEENS4_6LayoutINS5_IJSC_SC_SC_EEENS5_IJNSA_ILi0EEESW_SW_EEEEENS5_IJNS4_10UnderscoreESZ_SZ_EEEEENS4_13SM90_TMA_LOADENS4_14ComposedLayoutINS4_7SwizzleILi2ELi4ELi3EEENS4_18smem_ptr_flag_bitsILi16EEENSU_INS5_IJNSA_ILi8EEESH_EEENS5_IJSH_SC_EEEEEEEvNS4_8identityENS4_23SM90_TMA_LOAD_MULTICASTES1C_vS1D_EENS_8epilogue10collective6detail29Sm90TmaWarpSpecializedAdapterINS1H_15DefaultEpilogueISJ_SK_SK_NS1G_6thread17LinearCombinationISJ_Li1EffLNS1L_9ScaleType4KindE0ELNS_15FloatRoundStyleE2ESJ_EENS1_15EpilogueDefaultEEEEEvvEEEEvNT_6ParamsE)
        /*0008*/ 	.word	0x000000a8


	//----- nvinfo : EIATTR_FRAME_SIZE
	.align		4
.L_15:
        /*000c*/ 	.byte	0x04, 0x11
        /*000e*/ 	.short	(.L_17 - .L_16)
	.align		4
.L_16:
        /*0010*/ 	.word	index@(_ZN7cutlass13device_kernelINS_4gemm6kernel13GemmUniversalIN4cute5tupleIJiiiiEEENS1_10collective13CollectiveMmaINS1_34MainloopSm90TmaGmmaWarpSpecializedILi28ENS5_IJNS4_1CILi2EEENSA_ILi1EEESC_EEENS1_32KernelTmaWarpSpecializedPingpongEEENS5_IJNSA_ILi64EEESG_NSA_ILi32EEEEEENS_10bfloat16_tENS5_IJlSC_lEEESJ_SK_NS4_8TiledMMAINS4_8MMA_AtomIJNS4_4SM904GMMA27MMA_64x64x16_F32BF16BF16_SSILNSO_5MajorE0ELSQ_0ELNSO_7ScaleInE1ELSR_1EEEEEENS4_6LayoutINS5_IJSC_SC_SC_EEENS5_IJNSA_ILi0EEESW_SW_EEEEENS5_IJNS4_10UnderscoreESZ_SZ_EEEEENS4_13SM90_TMA_LOADENS4_14ComposedLayoutINS4_7SwizzleILi2ELi4ELi3EEENS4_18smem_ptr_flag_bitsILi16EEENSU_INS5_IJNSA_ILi8EEESH_EEENS5_IJSH_SC_EEEEEEEvNS4_8identityENS4_23SM90_TMA_LOAD_MULTICASTES1C_vS1D_EENS_8epilogue10collective6detail29Sm90TmaWarpSpecializedAdapterINS1H_15DefaultEpilogueISJ_SK_SK_NS1G_6thread17LinearCombinationISJ_Li1EffLNS1L_9ScaleType4KindE0ELNS_15FloatRoundStyleE2ESJ_EENS1_15EpilogueDefaultEEEEEvvEEEEvNT_6ParamsE)
        /*0014*/ 	.word	0x00000008


	//----- nvinfo : EIATTR_MIN_STACK_SIZE
	.align		4
.L_17:
        /*0018*/ 	.byte	0x04, 0x12
        /*001a*/ 	.short	(.L_19 - .L_18)
	.align		4
.L_18:
        /*001c*/ 	.word	index@(_ZN7cutlass13device_kernelINS_4gemm6kernel13GemmUniversalIN4cute5tupleIJiiiiEEENS1_10collective13CollectiveMmaINS1_34MainloopSm90TmaGmmaWarpSpecializedILi28ENS5_IJNS4_1CILi2EEENSA_ILi1EEESC_EEENS1_32KernelTmaWarpSpecializedPingpongEEENS5_IJNSA_ILi64EEESG_NSA_ILi32EEEEEENS_10bfloat16_tENS5_IJlSC_lEEESJ_SK_NS4_8TiledMMAINS4_8MMA_AtomIJNS4_4SM904GMMA27MMA_64x64x16_F32BF16BF16_SSILNSO_5MajorE0ELSQ_0ELNSO_7ScaleInE1ELSR_1EEEEEENS4_6LayoutINS5_IJSC_SC_SC_EEENS5_IJNSA_ILi0EEESW_SW_EEEEENS5_IJNS4_10UnderscoreESZ_SZ_EEEEENS4_13SM90_TMA_LOADENS4_14ComposedLayoutINS4_7SwizzleILi2ELi4ELi3EEENS4_18smem_ptr_flag_bitsILi16EEENSU_INS5_IJNSA_ILi8EEESH_EEENS5_IJSH_SC_EEEEEEEvNS4_8identityENS4_23SM90_TMA_LOAD_MULTICASTES1C_vS1D_EENS_8epilogue10collective6detail29Sm90TmaWarpSpecializedAdapterINS1H_15DefaultEpilogueISJ_SK_SK_NS1G_6thread17LinearCombinationISJ_Li1EffLNS1L_9ScaleType4KindE0ELNS_15FloatRoundStyleE2ESJ_EENS1_15EpilogueDefaultEEEEEvvEEEEvNT_6ParamsE)
        /*0020*/ 	.word	0x00000008
.L_19:


//--------------------- .nv.compat                --------------------------
	.section	.nv.compat,"",@"SHT_CUDA_COMPAT_INFO"
	.align	4
        /*0000*/ 	.byte	0x02, 0x09, 0x01, 0x00, 0x02, 0x02, 0x04, 0x00, 0x02, 0x05, 0x05, 0x00, 0x03, 0x07, 0x01, 0x01
        /*0010*/ 	.byte	0x02, 0x03, 0x01, 0x00, 0x02, 0x06, 0x01, 0x00, 0x04, 0x0b, 0x08, 0x00, 0x00, 0x00, 0x00, 0x00
        /*0020*/ 	.byte	0x00, 0x00, 0x00, 0x00


//--------------------- .nv.info._ZN7cutlass13device_kernelINS_4gemm6kernel13GemmUniversalIN4cute5tupleIJiiiiEEENS1_10collective13CollectiveMmaINS1_34MainloopSm90TmaGmmaWarpSpecializedILi28ENS5_IJNS4_1CILi2EEENSA_ILi1EEESC_EEENS1_32KernelTmaWarpSpecializedPingpongEEENS5_IJNSA_ILi64EEESG_NSA_ILi32EEEEEENS_10bfloat16_tENS5_IJlSC_lEEESJ_SK_NS4_8TiledMMAINS4_8MMA_AtomIJNS4_4SM904GMMA27MMA_64x64x16_F32BF16BF16_SSILNSO_5MajorE0ELSQ_0ELNSO_7ScaleInE1ELSR_1EEEEEENS4_6LayoutINS5_IJSC_SC_SC_EEENS5_IJNSA_ILi0EEESW_SW_EEEEENS5_IJNS4_10UnderscoreESZ_SZ_EEEEENS4_13SM90_TMA_LOADENS4_14ComposedLayoutINS4_7SwizzleILi2ELi4ELi3EEENS4_18smem_ptr_flag_bitsILi16EEENSU_INS5_IJNSA_ILi8EEESH_EEENS5_IJSH_SC_EEEEEEEvNS4_8identityENS4_23SM90_TMA_LOAD_MULTICASTES1C_vS1D_EENS_8epilogue10collective6detail29Sm90TmaWarpSpecializedAdapterINS1H_15DefaultEpilogueISJ_SK_SK_NS1G_6thread17LinearCombinationISJ_Li1EffLNS1L_9ScaleType4KindE0ELNS_15FloatRoundStyleE2ESJ_EENS1_15EpilogueDefaultEEEEEvvEEEEvNT_6ParamsE --------------------------
	.section	.nv.info._ZN7cutlass13device_kernelINS_4gemm6kernel13GemmUniversalIN4cute5tupleIJiiiiEEENS1_10collective13CollectiveMmaINS1_34MainloopSm90TmaGmmaWarpSpecializedILi28ENS5_IJNS4_1CILi2EEENSA_ILi1EEESC_EEENS1_32KernelTmaWarpSpecializedPingpongEEENS5_IJNSA_ILi64EEESG_NSA_ILi32EEEEEENS_10bfloat16_tENS5_IJlSC_lEEESJ_SK_NS4_8TiledMMAINS4_8MMA_AtomIJNS4_4SM904GMMA27MMA_64x64x16_F32BF16BF16_SSILNSO_5MajorE0ELSQ_0ELNSO_7ScaleInE1ELSR_1EEEEEENS4_6LayoutINS5_IJSC_SC_SC_EEENS5_IJNSA_ILi0EEESW_SW_EEEEENS5_IJNS4_10UnderscoreESZ_SZ_EEEEENS4_13SM90_TMA_LOADENS4_14ComposedLayoutINS4_7SwizzleILi2ELi4ELi3EEENS4_18smem_ptr_flag_bitsILi16EEENSU_INS5_IJNSA_ILi8EEESH_EEENS5_IJSH_SC_EEEEEEEvNS4_8identityENS4_23SM90_TMA_LOAD_MULTICASTES1C_vS1D_EENS_8epilogue10collective6detail29Sm90TmaWarpSpecializedAdapterINS1H_15DefaultEpilogueISJ_SK_SK_NS1G_6thread17LinearCombinationISJ_Li1EffLNS1L_9ScaleType4KindE0ELNS_15FloatRoundStyleE2ESJ_EENS1_15EpilogueDefaultEEEEEvvEEEEvNT_6ParamsE,"",@"SHT_CUDA_INFO"
	.sectionflags	@""
	.align	4


	//----- nvinfo : EIATTR_CUDA_API_VERSION
	.align		4
        /*0000*/ 	.byte	0x04, 0x37
        /*0002*/ 	.short	(.L_21 - .L_20)
.L_20:
        /*0004*/ 	.word	0x00000082


	//----- nvinfo : EIATTR_KPARAM_INFO
	.align		4
.L_21:
        /*0008*/ 	.byte	0x04, 0x17
        /*000a*/ 	.short	(.L_23 - .L_22)
.L_22:
        /*000c*/ 	.word	0x00000000
        /*0010*/ 	.short	0x0000
        /*0012*/ 	.short	0x0070
        /*0014*/ 	.byte	0x00, 0xf0, 0x01, 0x10


	//----- nvinfo : EIATTR_SPARSE_MMA_MASK
	.align		4
.L_23:
        /*0018*/ 	.byte	0x03, 0x50
        /*001a*/ 	.short	0x0000


	//----- nvinfo : EIATTR_MAXREG_COUNT
	.align		4
        /*001c*/ 	.byte	0x03, 0x1b
        /*001e*/ 	.short	0x00a8


	//----- nvinfo : EIATTR_NUM_BARRIERS
	.align		4
        /*0020*/ 	.byte	0x02, 0x4c
        /*0022*/ 	.byte	0x01
	.zero		1


	//----- nvinfo : EIATTR_EXTERNS
	.align		4
        /*0024*/ 	.byte	0x04, 0x0f
        /*0026*/ 	.short	(.L_25 - .L_24)


	//   ....[0]....
	.align		4
.L_24:
        /*0028*/ 	.word	index@(__assertfail)


	//----- nvinfo : EIATTR_ANNOTATIONS
	.align		4
.L_25:
        /*002c*/ 	.byte	0x04, 0x55
        /*002e*/ 	.short	(.L_27 - .L_26)


	//   ....[0]....
.L_26:
        /*0030*/ 	.word	0x00000001
        /*0034*/ 	.byte	0xe0, 0x10, 0x00, 0x00, 0x01, 0x00, 0x00, 0x00, 0xd0, 0x46, 0x00, 0x00, 0x01, 0x00, 0x00, 0x00
        /*0044*/ 	.byte	0x50, 0x53, 0x00, 0x00


	//----- nvinfo : EIATTR_MERCURY_ISA_VERSION
	.align		4
.L_27:
        /*0048*/ 	.byte	0x03, 0x5f
        /*004a*/ 	.short	0x0101


	//----- nvinfo : EIATTR_INT_WARP_WIDE_INSTR_OFFSETS
	.align		4
        /*004c*/ 	.byte	0x04, 0x31
        /*004e*/ 	.short	(.L_29 - .L_28)


	//   ....[0]....
.L_28:
        /*0050*/ 	.word	0x00000860


	//   ....[1]....
        /*0054*/ 	.word	0x00000890


	//   ....[2]....
        /*0058*/ 	.word	0x000008d0


	//   ....[3]....
        /*005c*/ 	.word	0x00000a00


	//   ....[4]....
        /*0060*/ 	.word	0x00000a10


	//   ....[5]....
        /*0064*/ 	.word	0x00000a20


	//   ....[6]....
        /*0068*/ 	.word	0x00000ac0


	//   ....[7]....
        /*006c*/ 	.word	0x00000b00


	//   ....[8]....
        /*0070*/ 	.word	0x00002150


	//----- nvinfo : EIATTR_COOP_GROUP_MASK_REGIDS
	.align		4
.L_29:
        /*0074*/ 	.byte	0x04, 0x29
        /*0076*/ 	.short	(.L_31 - .L_30)


	//   ....[0]....
.L_30:
        /*0078*/ 	.word	0xffffffff


	//   ....[1]....
        /*007c*/ 	.word	0xffffffff


	//   ....[2]....
        /*0080*/ 	.word	0xffffffff


	//   ....[3]....
        /*0084*/ 	.word	0xffffffff


	//   ....[4]....
        /*0088*/ 	.word	0xffffffff


	//   ....[5]....
        /*008c*/ 	.word	0xffffffff


	//   ....[6]....
        /*0090*/ 	.word	0xffffffff


	//----- nvinfo : EIATTR_COOP_GROUP_INSTR_OFFSETS
	.align		4
.L_31:
        /*0094*/ 	.byte	0x04, 0x28
        /*0096*/ 	.short	(.L_33 - .L_32)


	//   ....[0]....
.L_32:
        /*0098*/ 	.word	0x00000070


	//   ....[1]....
        /*009c*/ 	.word	0x00000080


	//   ....[2]....
        /*00a0*/ 	.word	0x00000140


	//   ....[3]....
        /*00a4*/ 	.word	0x00000620


	//   ....[4]....
        /*00a8*/ 	.word	0x00000660


	//   ....[5]....
        /*00ac*/ 	.word	0x00000a40


	//   ....[6]....
        /*00b0*/ 	.word	0x00000c80


	//----- nvinfo : EIATTR_REG_RECONFIG
	.align		4
.L_33:
        /*00b4*/ 	.byte	0x01, 0x54
	.zero		2


	//----- nvinfo : EIATTR_SYSCALL_OFFSETS
	.align		4
        /*00b8*/ 	.byte	0x04, 0x46
        /*00ba*/ 	.short	(.L_35 - .L_34)


	//   ....[0]....
.L_34:
        /*00bc*/ 	.word	0x00001b90


	//----- nvinfo : EIATTR_MBARRIER_INSTR_OFFSETS
	.align		4
.L_35:
        /*00c0*/ 	.byte	0x04, 0x39
        /*00c2*/ 	.short	(.L_37 - .L_36)


	//   ....[0]....
.L_36:
        /*00c4*/ 	.word	0x00000280
        /*00c8*/ 	.word	0x000000ff
        /*00cc*/ 	.word	0x00000000
        /*00d0*/ 	.short	0x0100
        /*00d2*/ 	.byte	0x08
	.zero		1


	//   ....[1]....
        /*00d4*/ 	.word	0x00000290
        /*00d8*/ 	.word	0x000000ff
        /*00dc*/ 	.word	0x000000e0
        /*00e0*/ 	.short	0x0100
        /*00e2*/ 	.byte	0x08
	.zero		1


	//   ....[2]....
        /*00e4*/ 	.word	0x000002a0
        /*00e8*/ 	.word	0x000000ff
        /*00ec*/ 	.word	0x00000008
        /*00f0*/ 	.short	0x0100
        /*00f2*/ 	.byte	0x08
	.zero		1


	//   ....[3]....
        /*00f4*/ 	.word	0x000002b0
        /*00f8*/ 	.word	0x000000ff
        /*00fc*/ 	.word	0x000000e8
        /*0100*/ 	.short	0x0100
        /*0102*/ 	.byte	0x08
	.zero		1


	//   ....[4]....
        /*0104*/ 	.word	0x000002c0
        /*0108*/ 	.word	0x000000ff
        /*010c*/ 	.word	0x00000010
        /*0110*/ 	.short	0x0100
        /*0112*/ 	.byte	0x08
	.zero		1


	//   ....[5]....
        /*0114*/ 	.word	0x000002d0
        /*0118*/ 	.word	0x000000ff
        /*011c*/ 	.word	0x000000f0
        /*0120*/ 	.short	0x0100
        /*0122*/ 	.byte	0x08
	.zero		1


	//   ....[6]....
        /*0124*/ 	.word	0x000002e0
        /*0128*/ 	.word	0x000000ff
        /*012c*/ 	.word	0x00000018
        /*0130*/ 	.short	0x0100
        /*0132*/ 	.byte	0x08
	.zero		1


	//   ....[7]....
        /*0134*/ 	.word	0x000002f0
        /*0138*/ 	.word	0x000000ff
        /*013c*/ 	.word	0x000000f8
        /*0140*/ 	.short	0x0100
        /*0142*/ 	.byte	0x08
	.zero		1


	//   ....[8]....
        /*0144*/ 	.word	0x00000300
        /*0148*/ 	.word	0x000000ff
        /*014c*/ 	.word	0x00000020
        /*0150*/ 	.short	0x0100
        /*0152*/ 	.byte	0x08
	.zero		1


	//   ....[9]....
        /*0154*/ 	.word	0x00000310
        /*0158*/ 	.word	0x000000ff
        /*015c*/ 	.word	0x00000100
        /*0160*/ 	.short	0x0100
        /*0162*/ 	.byte	0x08
	.zero		1


	//   ....[10]....
        /*0164*/ 	.word	0x00000320
        /*0168*/ 	.word	0x000000ff
        /*016c*/ 	.word	0x00000028
        /*0170*/ 	.short	0x0100
        /*0172*/ 	.byte	0x08
	.zero		1


	//   ....[11]....
        /*0174*/ 	.word	0x00000330
        /*0178*/ 	.word	0x000000ff
        /*017c*/ 	.word	0x00000108
        /*0180*/ 	.short	0x0100
        /*0182*/ 	.byte	0x08
	.zero		1


	//   ....[12]....
        /*0184*/ 	.word	0x00000340
        /*0188*/ 	.word	0x000000ff
        /*018c*/ 	.word	0x00000030
        /*0190*/ 	.short	0x0100
        /*0192*/ 	.byte	0x08
	.zero		1


	//   ....[13]....
        /*0194*/ 	.word	0x00000350
        /*0198*/ 	.word	0x000000ff
        /*019c*/ 	.word	0x00000110
        /*01a0*/ 	.short	0x0100
        /*01a2*/ 	.byte	0x08
	.zero		1


	//   ....[14]....
        /*01a4*/ 	.word	0x00000360
        /*01a8*/ 	.word	0x000000ff
        /*01ac*/ 	.word	0x00000038
        /*01b0*/ 	.short	0x0100
        /*01b2*/ 	.byte	0x08
	.zero		1


	//   ....[15]....
        /*01b4*/ 	.word	0x00000370
        /*01b8*/ 	.word	0x000000ff
        /*01bc*/ 	.word	0x00000118
        /*01c0*/ 	.short	0x0100
        /*01c2*/ 	.byte	0x08
	.zero		1


	//   ....[16]....
        /*01c4*/ 	.word	0x00000380
        /*01c8*/ 	.word	0x000000ff
        /*01cc*/ 	.word	0x00000040
        /*01d0*/ 	.short	0x0100
        /*01d2*/ 	.byte	0x08
	.zero		1


	//   ....[17]....
        /*01d4*/ 	.word	0x00000390
        /*01d8*/ 	.word	0x000000ff
        /*01dc*/ 	.word	0x00000120
        /*01e0*/ 	.short	0x0100
        /*01e2*/ 	.byte	0x08
	.zero		1


	//   ....[18]....
        /*01e4*/ 	.word	0x000003a0
        /*01e8*/ 	.word	0x000000ff
        /*01ec*/ 	.word	0x00000048
        /*01f0*/ 	.short	0x0100
        /*01f2*/ 	.byte	0x08
	.zero		1


	//   ....[19]....
        /*01f4*/ 	.word	0x000003b0
        /*01f8*/ 	.word	0x000000ff
        /*01fc*/ 	.word	0x00000128
        /*0200*/ 	.short	0x0100
        /*0202*/ 	.byte	0x08
	.zero		1


	//   ....[20]....
        /*0204*/ 	.word	0x000003c0
        /*0208*/ 	.word	0x000000ff
        /*020c*/ 	.word	0x00000050
        /*0210*/ 	.short	0x0100
        /*0212*/ 	.byte	0x08
	.zero		1


	//   ....[21]....
        /*0214*/ 	.word	0x000003d0
        /*0218*/ 	.word	0x000000ff
        /*021c*/ 	.word	0x00000130
        /*0220*/ 	.short	0x0100
        /*0222*/ 	.byte	0x08
	.zero		1


	//   ....[22]....
        /*0224*/ 	.word	0x000003e0
        /*0228*/ 	.word	0x000000ff
        /*022c*/ 	.word	0x00000058
        /*0230*/ 	.short	0x0100
        /*0232*/ 	.byte	0x08
	.zero		1


	//   ....[23]....
        /*0234*/ 	.word	0x000003f0
        /*0238*/ 	.word	0x000000ff
        /*023c*/ 	.word	0x00000138
        /*0240*/ 	.short	0x0100
        /*0242*/ 	.byte	0x08
	.zero		1


	//   ....[24]....
        /*0244*/ 	.word	0x00000400
        /*0248*/ 	.word	0x000000ff
        /*024c*/ 	.word	0x00000060
        /*0250*/ 	.short	0x0100
        /*0252*/ 	.byte	0x08
	.zero		1


	//   ....[25]....
        /*0254*/ 	.word	0x00000410
        /*0258*/ 	.word	0x000000ff
        /*025c*/ 	.word	0x00000140
        /*0260*/ 	.short	0x0100
        /*0262*/ 	.byte	0x08
	.zero		1


	//   ....[26]....
        /*0264*/ 	.word	0x00000420
        /*0268*/ 	.word	0x000000ff
        /*026c*/ 	.word	0x00000068
        /*0270*/ 	.short	0x0100
        /*0272*/ 	.byte	0x08
	.zero		1


	//   ....[27]....
        /*0274*/ 	.word	0x00000430
        /*0278*/ 	.word	0x000000ff
        /*027c*/ 	.word	0x00000148
        /*0280*/ 	.short	0x0100
        /*0282*/ 	.byte	0x08
	.zero		1


	//   ....[28]....
        /*0284*/ 	.word	0x00000440
        /*0288*/ 	.word	0x000000ff
        /*028c*/ 	.word	0x00000070
        /*0290*/ 	.short	0x0100
        /*0292*/ 	.byte	0x08
	.zero		1


	//   ....[29]....
        /*0294*/ 	.word	0x00000450
        /*0298*/ 	.word	0x000000ff
        /*029c*/ 	.word	0x00000150
        /*02a0*/ 	.short	0x0100
        /*02a2*/ 	.byte	0x08
	.zero		1


	//   ....[30]....
        /*02a4*/ 	.word	0x00000460
        /*02a8*/ 	.word	0x000000ff
        /*02ac*/ 	.word	0x00000078
        /*02b0*/ 	.short	0x0100
        /*02b2*/ 	.byte	0x08
	.zero		1


	//   ....[31]....
        /*02b4*/ 	.word	0x00000470
        /*02b8*/ 	.word	0x000000ff
        /*02bc*/ 	.word	0x00000158
        /*02c0*/ 	.short	0x0100
        /*02c2*/ 	.byte	0x08
	.zero		1


	//   ....[32]....
        /*02c4*/ 	.word	0x00000480
        /*02c8*/ 	.word	0x000000ff
        /*02cc*/ 	.word	0x00000080
        /*02d0*/ 	.short	0x0100
        /*02d2*/ 	.byte	0x08
	.zero		1


	//   ....[33]....
        /*02d4*/ 	.word	0x00000490
        /*02d8*/ 	.word	0x000000ff
        /*02dc*/ 	.word	0x00000160
        /*02e0*/ 	.short	0x0100
        /*02e2*/ 	.byte	0x08
	.zero		1


	//   ....[34]....
        /*02e4*/ 	.word	0x000004a0
        /*02e8*/ 	.word	0x000000ff
        /*02ec*/ 	.word	0x00000088
        /*02f0*/ 	.short	0x0100
        /*02f2*/ 	.byte	0x08
	.zero		1


	//   ....[35]....
        /*02f4*/ 	.word	0x000004b0
        /*02f8*/ 	.word	0x000000ff
        /*02fc*/ 	.word	0x00000168
        /*0300*/ 	.short	0x0100
        /*0302*/ 	.byte	0x08
	.zero		1


	//   ....[36]....
        /*0304*/ 	.word	0x000004c0
        /*0308*/ 	.word	0x000000ff
        /*030c*/ 	.word	0x00000090
        /*0310*/ 	.short	0x0100
        /*0312*/ 	.byte	0x08
	.zero		1


	//   ....[37]....
        /*0314*/ 	.word	0x000004d0
        /*0318*/ 	.word	0x000000ff
        /*031c*/ 	.word	0x00000170
        /*0320*/ 	.short	0x0100
        /*0322*/ 	.byte	0x08
	.zero		1


	//   ....[38]....
        /*0324*/ 	.word	0x000004e0
        /*0328*/ 	.word	0x000000ff
        /*032c*/ 	.word	0x00000098
        /*0330*/ 	.short	0x0100
        /*0332*/ 	.byte	0x08
	.zero		1


	//   ....[39]....
        /*0334*/ 	.word	0x000004f0
        /*0338*/ 	.word	0x000000ff
        /*033c*/ 	.word	0x00000178
        /*0340*/ 	.short	0x0100
        /*0342*/ 	.byte	0x08
	.zero		1


	//   ....[40]....
        /*0344*/ 	.word	0x00000500
        /*0348*/ 	.word	0x000000ff
        /*034c*/ 	.word	0x000000a0
        /*0350*/ 	.short	0x0100
        /*0352*/ 	.byte	0x08
	.zero		1


	//   ....[41]....
        /*0354*/ 	.word	0x00000510
        /*0358*/ 	.word	0x000000ff
        /*035c*/ 	.word	0x00000180
        /*0360*/ 	.short	0x0100
        /*0362*/ 	.byte	0x08
	.zero		1


	//   ....[42]....
        /*0364*/ 	.word	0x00000520
        /*0368*/ 	.word	0x000000ff
        /*036c*/ 	.word	0x000000a8
        /*0370*/ 	.short	0x0100
        /*0372*/ 	.byte	0x08
	.zero		1


	//   ....[43]....
        /*0374*/ 	.word	0x00000530
        /*0378*/ 	.word	0x000000ff
        /*037c*/ 	.word	0x00000188
        /*0380*/ 	.short	0x0100
        /*0382*/ 	.byte	0x08
	.zero		1


	//   ....[44]....
        /*0384*/ 	.word	0x00000540
        /*0388*/ 	.word	0x000000ff
        /*038c*/ 	.word	0x000000b0
        /*0390*/ 	.short	0x0100
        /*0392*/ 	.byte	0x08
	.zero		1


	//   ....[45]....
        /*0394*/ 	.word	0x00000550
        /*0398*/ 	.word	0x000000ff
        /*039c*/ 	.word	0x00000190
        /*03a0*/ 	.short	0x0100
        /*03a2*/ 	.byte	0x08
	.zero		1


	//   ....[46]....
        /*03a4*/ 	.word	0x00000560
        /*03a8*/ 	.word	0x000000ff
        /*03ac*/ 	.word	0x000000b8
        /*03b0*/ 	.short	0x0100
        /*03b2*/ 	.byte	0x08
	.zero		1


	//   ....[47]....
        /*03b4*/ 	.word	0x00000570
        /*03b8*/ 	.word	0x000000ff
        /*03bc*/ 	.word	0x00000198
        /*03c0*/ 	.short	0x0100
        /*03c2*/ 	.byte	0x08
	.zero		1


	//   ....[48]....
        /*03c4*/ 	.word	0x00000580
        /*03c8*/ 	.word	0x000000ff
        /*03cc*/ 	.word	0x000000c0
        /*03d0*/ 	.short	0x0100
        /*03d2*/ 	.byte	0x08
	.zero		1


	//   ....[49]....
        /*03d4*/ 	.word	0x00000590
        /*03d8*/ 	.word	0x000000ff
        /*03dc*/ 	.word	0x000001a0
        /*03e0*/ 	.short	0x0100
        /*03e2*/ 	.byte	0x08
	.zero		1


	//   ....[50]....
        /*03e4*/ 	.word	0x000005a0
        /*03e8*/ 	.word	0x000000ff
        /*03ec*/ 	.word	0x000000c8
        /*03f0*/ 	.short	0x0100
        /*03f2*/ 	.byte	0x08
	.zero		1


	//   ....[51]....
        /*03f4*/ 	.word	0x000005b0
        /*03f8*/ 	.word	0x000000ff
        /*03fc*/ 	.word	0x000001a8
        /*0400*/ 	.short	0x0100
        /*0402*/ 	.byte	0x08
	.zero		1


	//   ....[52]....
        /*0404*/ 	.word	0x000005c0
        /*0408*/ 	.word	0x000000ff
        /*040c*/ 	.word	0x000000d0
        /*0410*/ 	.short	0x0100
        /*0412*/ 	.byte	0x08
	.zero		1


	//   ....[53]....
        /*0414*/ 	.word	0x000005d0
        /*0418*/ 	.word	0x000000ff
        /*041c*/ 	.word	0x000001b0
        /*0420*/ 	.short	0x0100
        /*0422*/ 	.byte	0x08
	.zero		1


	//   ....[54]....
        /*0424*/ 	.word	0x000005e0
        /*0428*/ 	.word	0x000000ff
        /*042c*/ 	.word	0x000000d8
        /*0430*/ 	.short	0x0100
        /*0432*/ 	.byte	0x08
	.zero		1


	//   ....[55]....
        /*0434*/ 	.word	0x000005f0
        /*0438*/ 	.word	0x000000ff
        /*043c*/ 	.word	0x000001b8
        /*0440*/ 	.short	0x0100
        /*0442*/ 	.byte	0x08
	.zero		1


	//   ....[56]....
        /*0444*/ 	.word	0x00000b30
        /*0448*/ 	.word	0x000000ff
        /*044c*/ 	.word	0x000001f0
        /*0450*/ 	.short	0x0100
        /*0452*/ 	.byte	0x08
	.zero		1


	//   ....[57]....
        /*0454*/ 	.word	0x00000bc0
        /*0458*/ 	.word	0x000000ff
        /*045c*/ 	.word	0x000001f8
        /*0460*/ 	.short	0x0100
        /*0462*/ 	.byte	0x08
	.zero		1


	//   ....[58]....
        /*0464*/ 	.word	0x00000c00
        /*0468*/ 	.word	0x000000ff
        /*046c*/ 	.word	0x000001d0
        /*0470*/ 	.short	0x0100
        /*0472*/ 	.byte	0x09
	.zero		1


	//   ....[59]....
        /*0474*/ 	.word	0x00000c10
        /*0478*/ 	.word	0x000000ff
        /*047c*/ 	.word	0x000001d8
        /*0480*/ 	.short	0x0100
        /*0482*/ 	.byte	0x09
	.zero		1


	//   ....[60]....
        /*0484*/ 	.word	0x00000c20
        /*0488*/ 	.word	0x000000ff
        /*048c*/ 	.word	0x000001e0
        /*0490*/ 	.short	0x0100
        /*0492*/ 	.byte	0x09
	.zero		1


	//   ....[61]....
        /*0494*/ 	.word	0x00000c30
        /*0498*/ 	.word	0x000000ff
        /*049c*/ 	.word	0x000001e8
        /*04a0*/ 	.short	0x0100
        /*04a2*/ 	.byte	0x09
	.zero		1


	//   ....[62]....
        /*04a4*/ 	.word	0x00001a70
        /*04a8*/ 	.word	0x0000003f
        /*04ac*/ 	.word	0x00000000
        /*04b0*/ 	.short	0x010a
        /*04b2*/ 	.byte	0x2a
	.zero		1


	//   ....[63]....
        /*04b4*/ 	.word	0x00001c10
        /*04b8*/ 	.word	0x00000003
        /*04bc*/ 	.word	0x00000000
        /*04c0*/ 	.short	0x010a
        /*04c2*/ 	.byte	0x3f
	.zero		1


	//   ....[64]....
        /*04c4*/ 	.word	0x00001c50
        /*04c8*/ 	.word	0x00000003
        /*04cc*/ 	.word	0x00000000
        /*04d0*/ 	.short	0x010a
        /*04d2*/ 	.byte	0x3f
	.zero		1


	//   ....[65]....
        /*04d4*/ 	.word	0x00001e50
        /*04d8*/ 	.word	0x000000ff
        /*04dc*/ 	.word	0x00000000
        /*04e0*/ 	.short	0x010a
        /*04e2*/ 	.byte	0x04
	.zero		1


	//   ....[66]....
        /*04e4*/ 	.word	0x00001e90
        /*04e8*/ 	.word	0x000000ff
        /*04ec*/ 	.word	0x00000000
        /*04f0*/ 	.short	0x010a
        /*04f2*/ 	.byte	0x04
	.zero		1


	//   ....[67]....
        /*04f4*/ 	.word	0x00001ff0
        /*04f8*/ 	.word	0x00000005
        /*04fc*/ 	.word	0x00000000
        /*0500*/ 	.short	0x0101
        /*0502*/ 	.byte	0x3f
	.zero		1


	//   ....[68]....
        /*0504*/ 	.word	0x000020f0
        /*0508*/ 	.word	0x00000040
        /*050c*/ 	.word	0x00000000
        /*0510*/ 	.short	0x0101
        /*0512*/ 	.byte	0x2f
	.zero		1


	//   ....[69]....
        /*0514*/ 	.word	0x000021f0
        /*0518*/ 	.word	0x00000003
        /*051c*/ 	.word	0x00000000
        /*0520*/ 	.short	0x0101
        /*0522*/ 	.byte	0x3f
	.zero		1


	//   ....[70]....
        /*0524*/ 	.word	0x000022b0
        /*0528*/ 	.word	0x0000003f
        /*052c*/ 	.word	0x00000010
        /*0530*/ 	.short	0x010a
        /*0532*/ 	.byte	0x2a
	.zero		1


	//   ....[71]....
        /*0534*/ 	.word	0x000046f0
        /*0538*/ 	.word	0x00000042
        /*053c*/ 	.word	0x00000000
        /*0540*/ 	.short	0x0101
        /*0542*/ 	.byte	0x2f
	.zero		1


	//   ....[72]....
        /*0544*/ 	.word	0x000050a0
        /*0548*/ 	.word	0x0000000d
        /*054c*/ 	.word	0x000000e0
        /*0550*/ 	.short	0x010a
        /*0552*/ 	.byte	0x3f
	.zero		1


	//   ....[73]....
        /*0554*/ 	.word	0x00005460
        /*0558*/ 	.word	0x00000002
        /*055c*/ 	.word	0x000001f8
        /*0560*/ 	.short	0x0101
        /*0562*/ 	.byte	0x3f
	.zero		1


	//   ....[74]....
        /*0564*/ 	.word	0x00005bf0
        /*0568*/ 	.word	0x00000007
        /*056c*/ 	.word	0x00000000
        /*0570*/ 	.short	0x010a
        /*0572*/ 	.byte	0x3f
	.zero		1


	//   ....[75]....
        /*0574*/ 	.word	0x00005c70
        /*0578*/ 	.word	0x00000009
        /*057c*/ 	.word	0x00000000
        /*0580*/ 	.short	0x010a
        /*0582*/ 	.byte	0x3f
	.zero		1


	//   ....[76]....
        /*0584*/ 	.word	0x00005d00
        /*0588*/ 	.word	0x00000006
        /*058c*/ 	.word	0x00000000
        /*0590*/ 	.short	0x010a
        /*0592*/ 	.byte	0x3f
	.zero		1


	//   ....[77]....
        /*0594*/ 	.word	0x00005d90
        /*0598*/ 	.word	0x00000009
        /*059c*/ 	.word	0x00000000
        /*05a0*/ 	.short	0x010a
        /*05a2*/ 	.byte	0x3f
	.zero		1


	//   ....[78]....
        /*05a4*/ 	.word	0x00005e20
        /*05a8*/ 	.word	0x00000006
        /*05ac*/ 	.word	0x00000000
        /*05b0*/ 	.short	0x010a
        /*05b2*/ 	.byte	0x3f
	.zero		1


	//   ....[79]....
        /*05b4*/ 	.word	0x00005eb0
        /*05b8*/ 	.word	0x00000009
        /*05bc*/ 	.word	0x00000000
        /*05c0*/ 	.short	0x010a
        /*05c2*/ 	.byte	0x3f
	.zero		1


	//   ....[80]....
        /*05c4*/ 	.word	0x00005f40
        /*05c8*/ 	.word	0x00000006
        /*05cc*/ 	.word	0x00000000
        /*05d0*/ 	.short	0x010a
        /*05d2*/ 	.byte	0x3f
	.zero		1


	//   ....[81]....
        /*05d4*/ 	.word	0x00005fd0
        /*05d8*/ 	.word	0x00000009
        /*05dc*/ 	.word	0x00000000
        /*05e0*/ 	.short	0x010a
        /*05e2*/ 	.byte	0x3f
	.zero		1


	//   ....[82]....
        /*05e4*/ 	.word	0x00006060
        /*05e8*/ 	.word	0x00000006
        /*05ec*/ 	.word	0x00000000
        /*05f0*/ 	.short	0x010a
        /*05f2*/ 	.byte	0x3f
	.zero		1


	//   ....[83]....
        /*05f4*/ 	.word	0x000060f0
        /*05f8*/ 	.word	0x00000009
        /*05fc*/ 	.word	0x00000000
        /*0600*/ 	.short	0x010a
        /*0602*/ 	.byte	0x3f
	.zero		1


	//   ....[84]....
        /*0604*/ 	.word	0x00006180
        /*0608*/ 	.word	0x00000006
        /*060c*/ 	.word	0x00000000
        /*0610*/ 	.short	0x010a
        /*0612*/ 	.byte	0x3f
	.zero		1


	//   ....[85]....
        /*0614*/ 	.word	0x00006210
        /*0618*/ 	.word	0x00000009
        /*061c*/ 	.word	0x00000000
        /*0620*/ 	.short	0x010a
        /*0622*/ 	.byte	0x3f
	.zero		1


	//   ....[86]....
        /*0624*/ 	.word	0x000062a0
        /*0628*/ 	.word	0x00000006
        /*062c*/ 	.word	0x00000000
        /*0630*/ 	.short	0x010a
        /*0632*/ 	.byte	0x3f
	.zero		1


	//   ....[87]....
        /*0634*/ 	.word	0x00006330
        /*0638*/ 	.word	0x00000009
        /*063c*/ 	.word	0x00000000
        /*0640*/ 	.short	0x010a
        /*0642*/ 	.byte	0x3f
	.zero		1


	//   ....[88]....
        /*0644*/ 	.word	0x000063c0
        /*0648*/ 	.word	0x00000006
        /*064c*/ 	.word	0x00000000
        /*0650*/ 	.short	0x010a
        /*0652*/ 	.byte	0x3f
	.zero		1


	//   ....[89]....
        /*0654*/ 	.word	0x00006450
        /*0658*/ 	.word	0x00000009
        /*065c*/ 	.word	0x00000000
        /*0660*/ 	.short	0x010a
        /*0662*/ 	.byte	0x3f
	.zero		1


	//   ....[90]....
        /*0664*/ 	.word	0x000064e0
        /*0668*/ 	.word	0x00000006
        /*066c*/ 	.word	0x00000000
        /*0670*/ 	.short	0x010a
        /*0672*/ 	.byte	0x3f
	.zero		1


	//   ....[91]....
        /*0674*/ 	.word	0x00006570
        /*0678*/ 	.word	0x00000009
        /*067c*/ 	.word	0x00000000
        /*0680*/ 	.short	0x010a
        /*0682*/ 	.byte	0x3f
	.zero		1


	//   ....[92]....
        /*0684*/ 	.word	0x00006600
        /*0688*/ 	.word	0x00000006
        /*068c*/ 	.word	0x00000000
        /*0690*/ 	.short	0x010a
        /*0692*/ 	.byte	0x3f
	.zero		1


	//   ....[93]....
        /*0694*/ 	.word	0x00006690
        /*0698*/ 	.word	0x00000009
        /*069c*/ 	.word	0x00000000
        /*06a0*/ 	.short	0x010a
        /*06a2*/ 	.byte	0x3f
	.zero		1


	//   ....[94]....
        /*06a4*/ 	.word	0x00006720
        /*06a8*/ 	.word	0x00000006
        /*06ac*/ 	.word	0x00000000
        /*06b0*/ 	.short	0x010a
        /*06b2*/ 	.byte	0x3f
	.zero		1


	//   ....[95]....
        /*06b4*/ 	.word	0x000067b0
        /*06b8*/ 	.word	0x00000009
        /*06bc*/ 	.word	0x00000000
        /*06c0*/ 	.short	0x010a
        /*06c2*/ 	.byte	0x3f
	.zero		1


	//   ....[96]....
        /*06c4*/ 	.word	0x00006840
        /*06c8*/ 	.word	0x00000006
        /*06cc*/ 	.word	0x00000000
        /*06d0*/ 	.short	0x010a
        /*06d2*/ 	.byte	0x3f
	.zero		1


	//   ....[97]....
        /*06d4*/ 	.word	0x000068d0
        /*06d8*/ 	.word	0x00000009
        /*06dc*/ 	.word	0x00000000
        /*06e0*/ 	.short	0x010a
        /*06e2*/ 	.byte	0x3f
	.zero		1


	//   ....[98]....
        /*06e4*/ 	.word	0x00006960
        /*06e8*/ 	.word	0x00000006
        /*06ec*/ 	.word	0x00000000
        /*06f0*/ 	.short	0x010a
        /*06f2*/ 	.byte	0x3f
	.zero		1


	//   ....[99]....
        /*06f4*/ 	.word	0x000069f0
        /*06f8*/ 	.word	0x00000009
        /*06fc*/ 	.word	0x00000000
        /*0700*/ 	.short	0x010a
        /*0702*/ 	.byte	0x3f
	.zero		1


	//   ....[100]....
        /*0704*/ 	.word	0x00006a80
        /*0708*/ 	.word	0x00000006
        /*070c*/ 	.word	0x00000000
        /*0710*/ 	.short	0x010a
        /*0712*/ 	.byte	0x3f
	.zero		1


	//   ....[101]....
        /*0714*/ 	.word	0x00006b10
        /*0718*/ 	.word	0x00000003
        /*071c*/ 	.word	0x00000000
        /*0720*/ 	.short	0x010a
        /*0722*/ 	.byte	0x3f
	.zero		1


	//   ....[102]....
        /*0724*/ 	.word	0x00006b70
        /*0728*/ 	.word	0x00000041
        /*072c*/ 	.word	0x00000000
        /*0730*/ 	.short	0x010a
        /*0732*/ 	.byte	0x3f
	.zero		1


	//   ....[103]....
        /*0734*/ 	.word	0x00006bc0
        /*0738*/ 	.word	0x00000003
        /*073c*/ 	.word	0x00000000
        /*0740*/ 	.short	0x010a
        /*0742*/ 	.byte	0x3f
	.zero		1


	//   ....[104]....
        /*0744*/ 	.word	0x00006c20
        /*0748*/ 	.word	0x00000005
        /*074c*/ 	.word	0x00000000
        /*0750*/ 	.short	0x010a
        /*0752*/ 	.byte	0x3f
	.zero		1


	//   ....[105]....
        /*0754*/ 	.word	0x00006c70
        /*0758*/ 	.word	0x00000041
        /*075c*/ 	.word	0x00000010
        /*0760*/ 	.short	0x010a
        /*0762*/ 	.byte	0x3f
	.zero		1


	//   ....[106]....
        /*0764*/ 	.word	0x00006d40
        /*0768*/ 	.word	0x0000000d
        /*076c*/ 	.word	0x000000e0
        /*0770*/ 	.short	0x010a
        /*0772*/ 	.byte	0x3f
	.zero		1


	//   ....[107]....
        /*0774*/ 	.word	0x00006e10
        /*0778*/ 	.word	0x00000007
        /*077c*/ 	.word	0x00000000
        /*0780*/ 	.short	0x010a
        /*0782*/ 	.byte	0x3f
	.zero		1


	//   ....[108]....
        /*0784*/ 	.word	0x00006e60
        /*0788*/ 	.word	0x00000009
        /*078c*/ 	.word	0x00000000
        /*0790*/ 	.short	0x010a
        /*0792*/ 	.byte	0x3f
	.zero		1


	//   ....[109]....
        /*0794*/ 	.word	0x00006eb0
        /*0798*/ 	.word	0x00000006
        /*079c*/ 	.word	0x00000000
        /*07a0*/ 	.short	0x010a
        /*07a2*/ 	.byte	0x3f
	.zero		1


	//   ....[110]....
        /*07a4*/ 	.word	0x00006f00
        /*07a8*/ 	.word	0x00000009
        /*07ac*/ 	.word	0x00000000
        /*07b0*/ 	.short	0x010a
        /*07b2*/ 	.byte	0x3f
	.zero		1


	//   ....[111]....
        /*07b4*/ 	.word	0x00006f50
        /*07b8*/ 	.word	0x00000006
        /*07bc*/ 	.word	0x00000000
        /*07c0*/ 	.short	0x010a
        /*07c2*/ 	.byte	0x3f
	.zero		1


	//   ....[112]....
        /*07c4*/ 	.word	0x00006fa0
        /*07c8*/ 	.word	0x00000009
        /*07cc*/ 	.word	0x00000000
        /*07d0*/ 	.short	0x010a
        /*07d2*/ 	.byte	0x3f
	.zero		1


	//   ....[113]....
        /*07d4*/ 	.word	0x00006ff0
        /*07d8*/ 	.word	0x00000006
        /*07dc*/ 	.word	0x00000000
        /*07e0*/ 	.short	0x010a
        /*07e2*/ 	.byte	0x3f
	.zero		1


	//   ....[114]....
        /*07e4*/ 	.word	0x00007040
        /*07e8*/ 	.word	0x00000009
        /*07ec*/ 	.word	0x00000000
        /*07f0*/ 	.short	0x010a
        /*07f2*/ 	.byte	0x3f
	.zero		1


	//   ....[115]....
        /*07f4*/ 	.word	0x00007090
        /*07f8*/ 	.word	0x00000006
        /*07fc*/ 	.word	0x00000000
        /*0800*/ 	.short	0x010a
        /*0802*/ 	.byte	0x3f
	.zero		1


	//   ....[116]....
        /*0804*/ 	.word	0x000070e0
        /*0808*/ 	.word	0x00000009
        /*080c*/ 	.word	0x00000000
        /*0810*/ 	.short	0x010a
        /*0812*/ 	.byte	0x3f
	.zero		1


	//   ....[117]....
        /*0814*/ 	.word	0x00007130
        /*0818*/ 	.word	0x00000006
        /*081c*/ 	.word	0x00000000
        /*0820*/ 	.short	0x010a
        /*0822*/ 	.byte	0x3f
	.zero		1


	//   ....[118]....
        /*0824*/ 	.word	0x00007180
        /*0828*/ 	.word	0x00000009
        /*082c*/ 	.word	0x00000000
        /*0830*/ 	.short	0x010a
        /*0832*/ 	.byte	0x3f
	.zero		1


	//   ....[119]....
        /*0834*/ 	.word	0x000071d0
        /*0838*/ 	.word	0x00000006
        /*083c*/ 	.word	0x00000000
        /*0840*/ 	.short	0x010a
        /*0842*/ 	.byte	0x3f
	.zero		1


	//   ....[120]....
        /*0844*/ 	.word	0x00007220
        /*0848*/ 	.word	0x00000009
        /*084c*/ 	.word	0x00000000
        /*0850*/ 	.short	0x010a
        /*0852*/ 	.byte	0x3f
	.zero		1


	//   ....[121]....
        /*0854*/ 	.word	0x00007270
        /*0858*/ 	.word	0x00000006
        /*085c*/ 	.word	0x00000000
        /*0860*/ 	.short	0x010a
        /*0862*/ 	.byte	0x3f
	.zero		1


	//   ....[122]....
        /*0864*/ 	.word	0x000072c0
        /*0868*/ 	.word	0x00000009
        /*086c*/ 	.word	0x00000000
        /*0870*/ 	.short	0x010a
        /*0872*/ 	.byte	0x3f
	.zero		1


	//   ....[123]....
        /*0874*/ 	.word	0x00007310
        /*0878*/ 	.word	0x00000006
        /*087c*/ 	.word	0x00000000
        /*0880*/ 	.short	0x010a
        /*0882*/ 	.byte	0x3f
	.zero		1


	//   ....[124]....
        /*0884*/ 	.word	0x00007360
        /*0888*/ 	.word	0x00000009
        /*088c*/ 	.word	0x00000000
        /*0890*/ 	.short	0x010a
        /*0892*/ 	.byte	0x3f
	.zero		1


	//   ....[125]....
        /*0894*/ 	.word	0x000073b0
        /*0898*/ 	.word	0x00000006
        /*089c*/ 	.word	0x00000000
        /*08a0*/ 	.short	0x010a
        /*08a2*/ 	.byte	0x3f
	.zero		1


	//   ....[126]....
        /*08a4*/ 	.word	0x00007400
        /*08a8*/ 	.word	0x00000009
        /*08ac*/ 	.word	0x00000000
        /*08b0*/ 	.short	0x010a
        /*08b2*/ 	.byte	0x3f
	.zero		1


	//   ....[127]....
        /*08b4*/ 	.word	0x00007450
        /*08b8*/ 	.word	0x00000006
        /*08bc*/ 	.word	0x00000000
        /*08c0*/ 	.short	0x010a
        /*08c2*/ 	.byte	0x3f
	.zero		1


	//   ....[128]....
        /*08c4*/ 	.word	0x000074a0
        /*08c8*/ 	.word	0x00000009
        /*08cc*/ 	.word	0x00000000
        /*08d0*/ 	.short	0x010a
        /*08d2*/ 	.byte	0x3f
	.zero		1


	//   ....[129]....
        /*08d4*/ 	.word	0x000074f0
        /*08d8*/ 	.word	0x00000006
        /*08dc*/ 	.word	0x00000000
        /*08e0*/ 	.short	0x010a
        /*08e2*/ 	.byte	0x3f
	.zero		1


	//   ....[130]....
        /*08e4*/ 	.word	0x00007540
        /*08e8*/ 	.word	0x00000009
        /*08ec*/ 	.word	0x00000000
        /*08f0*/ 	.short	0x010a
        /*08f2*/ 	.byte	0x3f
	.zero		1


	//   ....[131]....
        /*08f4*/ 	.word	0x00007590
        /*08f8*/ 	.word	0x00000006
        /*08fc*/ 	.word	0x00000000
        /*0900*/ 	.short	0x010a
        /*0902*/ 	.byte	0x3f
	.zero		1


	//   ....[132]....
        /*0904*/ 	.word	0x000075e0
        /*0908*/ 	.word	0x00000009
        /*090c*/ 	.word	0x00000000
        /*0910*/ 	.short	0x010a
        /*0912*/ 	.byte	0x3f
	.zero		1


	//   ....[133]....
        /*0914*/ 	.word	0x00007630
        /*0918*/ 	.word	0x00000006
        /*091c*/ 	.word	0x00000000
        /*0920*/ 	.short	0x010a
        /*0922*/ 	.byte	0x3f
	.zero		1


	//----- nvinfo : EIATTR_NUM_MBARRIERS
	.align		4
.L_37:
        /*0924*/ 	.byte	0x03, 0x38
        /*0926*/ 	.short	0x003e


	//----- nvinfo : EIATTR_EXIT_INSTR_OFFSETS
	.align		4
        /*0928*/ 	.byte	0x04, 0x1c
        /*092a*/ 	.short	(.L_39 - .L_38)


	//   ....[0]....
.L_38:
        /*092c*/ 	.word	0x00001720


	//   ....[1]....
        /*0930*/ 	.word	0x00001780


	//   ....[2]....
        /*0934*/ 	.word	0x00004d80


	//   ....[3]....
        /*0938*/ 	.word	0x00004db0


	//   ....[4]....
        /*093c*/ 	.word	0x00006b60


	//----- nvinfo : EIATTR_MAX_THREADS
	.align		4
.L_39:
        /*0940*/ 	.byte	0x04, 0x05
        /*0942*/ 	.short	(.L_41 - .L_40)
.L_40:
        /*0944*/ 	.word	0x00000180
        /*0948*/ 	.word	0x00000001
        /*094c*/ 	.word	0x00000001


	//----- nvinfo : EIATTR_CRS_STACK_SIZE
	.align		4
.L_41:
        /*0950*/ 	.byte	0x04, 0x1e
        /*0952*/ 	.short	(.L_43 - .L_42)
.L_42:
        /*0954*/ 	.word	0x00000000


	//----- nvinfo : EIATTR_CBANK_PARAM_SIZE
	.align		4
.L_43:
        /*0958*/ 	.byte	0x03, 0x19
        /*095a*/ 	.short	0x0470


	//----- nvinfo : EIATTR_PARAM_CBANK
	.align		4
        /*095c*/ 	.byte	0x04, 0x0a
        /*095e*/ 	.short	(.L_45 - .L_44)
	.align		4
.L_44:
        /*0960*/ 	.word	index@(.nv.constant0._ZN7cutlass13device_kernelINS_4gemm6kernel13GemmUniversalIN4cute5tupleIJiiiiEEENS1_10collective13CollectiveMmaINS1_34MainloopSm90TmaGmmaWarpSpecializedILi28ENS5_IJNS4_1CILi2EEENSA_ILi1EEESC_EEENS1_32KernelTmaWarpSpecializedPingpongEEENS5_IJNSA_ILi64EEESG_NSA_ILi32EEEEEENS_10bfloat16_tENS5_IJlSC_lEEESJ_SK_NS4_8TiledMMAINS4_8MMA_AtomIJNS4_4SM904GMMA27MMA_64x64x16_F32BF16BF16_SSILNSO_5MajorE0ELSQ_0ELNSO_7ScaleInE1ELSR_1EEEEEENS4_6LayoutINS5_IJSC_SC_SC_EEENS5_IJNSA_ILi0EEESW_SW_EEEEENS5_IJNS4_10UnderscoreESZ_SZ_EEEEENS4_13SM90_TMA_LOADENS4_14ComposedLayoutINS4_7SwizzleILi2ELi4ELi3EEENS4_18smem_ptr_flag_bitsILi16EEENSU_INS5_IJNSA_ILi8EEESH_EEENS5_IJSH_SC_EEEEEEEvNS4_8identityENS4_23SM90_TMA_LOAD_MULTICASTES1C_vS1D_EENS_8epilogue10collective6detail29Sm90TmaWarpSpecializedAdapterINS1H_15DefaultEpilogueISJ_SK_SK_NS1G_6thread17LinearCombinationISJ_Li1EffLNS1L_9ScaleType4KindE0ELNS_15FloatRoundStyleE2ESJ_EENS1_15EpilogueDefaultEEEEEvvEEEEvNT_6ParamsE)
        /*0964*/ 	.short	0x0210
        /*0966*/ 	.short	0x0470


	//----- nvinfo : EIATTR_SW_WAR
	.align		4
.L_45:
        /*0968*/ 	.byte	0x04, 0x36
        /*096a*/ 	.short	(.L_47 - .L_46)
.L_46:
        /*096c*/ 	.word	0x00000008
.L_47:


//--------------------- .nv.callgraph             --------------------------
	.section	.nv.callgraph,"",@"SHT_CUDA_CALLGRAPH"
	.align	4
	.sectionentsize	8
	.align		4
        /*0000*/ 	.word	0x00000000
	.align		4
        /*0004*/ 	.word	0xffffffff
	.align		4
        /*0008*/ 	.word	index@(_ZN7cutlass13device_kernelINS_4gemm6kernel13GemmUniversalIN4cute5tupleIJiiiiEEENS1_10collective13CollectiveMmaINS1_34MainloopSm90TmaGmmaWarpSpecializedILi28ENS5_IJNS4_1CILi2EEENSA_ILi1EEESC_EEENS1_32KernelTmaWarpSpecializedPingpongEEENS5_IJNSA_ILi64EEESG_NSA_ILi32EEEEEENS_10bfloat16_tENS5_IJlSC_lEEESJ_SK_NS4_8TiledMMAINS4_8MMA_AtomIJNS4_4SM904GMMA27MMA_64x64x16_F32BF16BF16_SSILNSO_5MajorE0ELSQ_0ELNSO_7ScaleInE1ELSR_1EEEEEENS4_6LayoutINS5_IJSC_SC_SC_EEENS5_IJNSA_ILi0EEESW_SW_EEEEENS5_IJNS4_10UnderscoreESZ_SZ_EEEEENS4_13SM90_TMA_LOADENS4_14ComposedLayoutINS4_7SwizzleILi2ELi4ELi3EEENS4_18smem_ptr_flag_bitsILi16EEENSU_INS5_IJNSA_ILi8EEESH_EEENS5_IJSH_SC_EEEEEEEvNS4_8identityENS4_23SM90_TMA_LOAD_MULTICASTES1C_vS1D_EENS_8epilogue10collective6detail29Sm90TmaWarpSpecializedAdapterINS1H_15DefaultEpilogueISJ_SK_SK_NS1G_6thread17LinearCombinationISJ_Li1EffLNS1L_9ScaleType4KindE0ELNS_15FloatRoundStyleE2ESJ_EENS1_15EpilogueDefaultEEEEEvvEEEEvNT_6ParamsE)
	.align		4
        /*000c*/ 	.word	index@(__assertfail)
	.align		4
        /*0010*/ 	.word	0x00000000
	.align		4
        /*0014*/ 	.word	0xfffffffe
	.align		4
        /*0018*/ 	.word	0x00000000
	.align		4
        /*001c*/ 	.word	0xfffffffd
	.align		4
        /*0020*/ 	.word	0x00000000
	.align		4
        /*0024*/ 	.word	0xfffffffc


//--------------------- .nv.constant4             --------------------------
	.section	.nv.constant4,"a",@progbits
	.align	8
	.align		8
.nv.constant4:
        /*0000*/ 	.dword	__assertfail
	.align		8
        /*0008*/ 	.dword	__unnamed_1
	.align		8
        /*0010*/ 	.dword	_ZN39_INTERNAL_5754783b_4_k_cu_9fa5444b_33654cuda3std3__45__cpo5beginE
	.align		8
        /*0018*/ 	.dword	_ZN39_INTERNAL_5754783b_4_k_cu_9fa5444b_33654cuda3std3__45__cpo3endE
	.align		8
        /*0020*/ 	.dword	_ZN39_INTERNAL_5754783b_4_k_cu_9fa5444b_33654cuda3std3__45__cpo6cbeginE
	.align		8
        /*0028*/ 	.dword	_ZN39_INTERNAL_5754783b_4_k_cu_9fa5444b_33654cuda3std3__45__cpo4cendE
	.align		8
        /*0030*/ 	.dword	_ZN39_INTERNAL_5754783b_4_k_cu_9fa5444b_33654cuda3std3__441_GLOBAL__N__5754783b_4_k_cu_9fa5444b_33656ignoreE
	.align		8
        /*0038*/ 	.dword	_ZN39_INTERNAL_5754783b_4_k_cu_9fa5444b_33654cuda3std3__419piecewise_constructE
	.align		8
        /*0040*/ 	.dword	_ZN39_INTERNAL_5754783b_4_k_cu_9fa5444b_33654cuda3std3__48in_placeE
	.align		8
        /*0048*/ 	.dword	_ZN39_INTERNAL_5754783b_4_k_cu_9fa5444b_33654cuda3std6ranges3__45__cpo4swapE
	.align		8
        /*0050*/ 	.dword	_ZN39_INTERNAL_5754783b_4_k_cu_9fa5444b_33654cuda3std6ranges3__45__cpo9iter_moveE
	.align		8
        /*0058*/ 	.dword	_ZN39_INTERNAL_5754783b_4_k_cu_9fa5444b_33654cute7productE
	.align		8
        /*0060*/ 	.dword	_ZN39_INTERNAL_5754783b_4_k_cu_9fa5444b_33654cute1_E
	.align		8
        /*0068*/ 	.dword	$str$22
	.align		8
        /*0070*/ 	.dword	$str$23


//--------------------- .text._ZN7cutlass13device_kernelINS_4gemm6kernel13GemmUniversalIN4cute5tupleIJiiiiEEENS1_10collective13CollectiveMmaINS1_34MainloopSm90TmaGmmaWarpSpecializedILi28ENS5_IJNS4_1CILi2EEENSA_ILi1EEESC_EEENS1_32KernelTmaWarpSpecializedPingpongEEENS5_IJNSA_ILi64EEESG_NSA_ILi32EEEEEENS_10bfloat16_tENS5_IJlSC_lEEESJ_SK_NS4_8TiledMMAINS4_8MMA_AtomIJNS4_4SM904GMMA27MMA_64x64x16_F32BF16BF16_SSILNSO_5MajorE0ELSQ_0ELNSO_7ScaleInE1ELSR_1EEEEEENS4_6LayoutINS5_IJSC_SC_SC_EEENS5_IJNSA_ILi0EEESW_SW_EEEEENS5_IJNS4_10UnderscoreESZ_SZ_EEEEENS4_13SM90_TMA_LOADENS4_14ComposedLayoutINS4_7SwizzleILi2ELi4ELi3EEENS4_18smem_ptr_flag_bitsILi16EEENSU_INS5_IJNSA_ILi8EEESH_EEENS5_IJSH_SC_EEEEEEEvNS4_8identityENS4_23SM90_TMA_LOAD_MULTICASTES1C_vS1D_EENS_8epilogue10collective6detail29Sm90TmaWarpSpecializedAdapterINS1H_15DefaultEpilogueISJ_SK_SK_NS1G_6thread17LinearCombinationISJ_Li1EffLNS1L_9ScaleType4KindE0ELNS_15FloatRoundStyleE2ESJ_EENS1_15EpilogueDefaultEEEEEvvEEEEvNT_6ParamsE --------------------------
	.section	.text._ZN7cutlass13device_kernelINS_4gemm6kernel13GemmUniversalIN4cute5tupleIJiiiiEEENS1_10collective13CollectiveMmaINS1_34MainloopSm90TmaGmmaWarpSpecializedILi28ENS5_IJNS4_1CILi2EEENSA_ILi1EEESC_EEENS1_32KernelTmaWarpSpecializedPingpongEEENS5_IJNSA_ILi64EEESG_NSA_ILi32EEEEEENS_10bfloat16_tENS5_IJlSC_lEEESJ_SK_NS4_8TiledMMAINS4_8MMA_AtomIJNS4_4SM904GMMA27MMA_64x64x16_F32BF16BF16_SSILNSO_5MajorE0ELSQ_0ELNSO_7ScaleInE1ELSR_1EEEEEENS4_6LayoutINS5_IJSC_SC_SC_EEENS5_IJNSA_ILi0EEESW_SW_EEEEENS5_IJNS4_10UnderscoreESZ_SZ_EEEEENS4_13SM90_TMA_LOADENS4_14ComposedLayoutINS4_7SwizzleILi2ELi4ELi3EEENS4_18smem_ptr_flag_bitsILi16EEENSU_INS5_IJNSA_ILi8EEESH_EEENS5_IJSH_SC_EEEEEEEvNS4_8identityENS4_23SM90_TMA_LOAD_MULTICASTES1C_vS1D_EENS_8epilogue10collective6detail29Sm90TmaWarpSpecializedAdapterINS1H_15DefaultEpilogueISJ_SK_SK_NS1G_6thread17LinearCombinationISJ_Li1EffLNS1L_9ScaleType4KindE0ELNS_15FloatRoundStyleE2ESJ_EENS1_15EpilogueDefaultEEEEEvvEEEEvNT_6ParamsE,"ax",@progbits
	.align	128
.text._ZN7cutlass13device_kernelINS_4gemm6kernel13GemmUniversalIN4cute5tupleIJiiiiEEENS1_10collective13CollectiveMmaINS1_34MainloopSm90TmaGmmaWarpSpecializedILi28ENS5_IJNS4_1CILi2EEENSA_ILi1EEESC_EEENS1_32KernelTmaWarpSpecializedPingpongEEENS5_IJNSA_ILi64EEESG_NSA_ILi32EEEEEENS_10bfloat16_tENS5_IJlSC_lEEESJ_SK_NS4_8TiledMMAINS4_8MMA_AtomIJNS4_4SM904GMMA27MMA_64x64x16_F32BF16BF16_SSILNSO_5MajorE0ELSQ_0ELNSO_7ScaleInE1ELSR_1EEEEEENS4_6LayoutINS5_IJSC_SC_SC_EEENS5_IJNSA_ILi0EEESW_SW_EEEEENS5_IJNS4_10UnderscoreESZ_SZ_EEEEENS4_13SM90_TMA_LOADENS4_14ComposedLayoutINS4_7SwizzleILi2ELi4ELi3EEENS4_18smem_ptr_flag_bitsILi16EEENSU_INS5_IJNSA_ILi8EEESH_EEENS5_IJSH_SC_EEEEEEEvNS4_8identityENS4_23SM90_TMA_LOAD_MULTICASTES1C_vS1D_EENS_8epilogue10collective6detail29Sm90TmaWarpSpecializedAdapterINS1H_15DefaultEpilogueISJ_SK_SK_NS1G_6thread17LinearCombinationISJ_Li1EffLNS1L_9ScaleType4KindE0ELNS_15FloatRoundStyleE2ESJ_EENS1_15EpilogueDefaultEEEEEvvEEEEvNT_6ParamsE:
        .type           _ZN7cutlass13device_kernelINS_4gemm6kernel13GemmUniversalIN4cute5tupleIJiiiiEEENS1_10collective13CollectiveMmaINS1_34MainloopSm90TmaGmmaWarpSpecializedILi28ENS5_IJNS4_1CILi2EEENSA_ILi1EEESC_EEENS1_32KernelTmaWarpSpecializedPingpongEEENS5_IJNSA_ILi64EEESG_NSA_ILi32EEEEEENS_10bfloat16_tENS5_IJlSC_lEEESJ_SK_NS4_8TiledMMAINS4_8MMA_AtomIJNS4_4SM904GMMA27MMA_64x64x16_F32BF16BF16_SSILNSO_5MajorE0ELSQ_0ELNSO_7ScaleInE1ELSR_1EEEEEENS4_6LayoutINS5_IJSC_SC_SC_EEENS5_IJNSA_ILi0EEESW_SW_EEEEENS5_IJNS4_10UnderscoreESZ_SZ_EEEEENS4_13SM90_TMA_LOADENS4_14ComposedLayoutINS4_7SwizzleILi2ELi4ELi3EEENS4_18smem_ptr_flag_bitsILi16EEENSU_INS5_IJNSA_ILi8EEESH_EEENS5_IJSH_SC_EEEEEEEvNS4_8identityENS4_23SM90_TMA_LOAD_MULTICASTES1C_vS1D_EENS_8epilogue10collective6detail29Sm90TmaWarpSpecializedAdapterINS1H_15DefaultEpilogueISJ_SK_SK_NS1G_6thread17LinearCombinationISJ_Li1EffLNS1L_9ScaleType4KindE0ELNS_15FloatRoundStyleE2ESJ_EENS1_15EpilogueDefaultEEEEEvvEEEEvNT_6ParamsE,@function
        .size           _ZN7cutlass13device_kernelINS_4gemm6kernel13GemmUniversalIN4cute5tupleIJiiiiEEENS1_10collective13CollectiveMmaINS1_34MainloopSm90TmaGmmaWarpSpecializedILi28ENS5_IJNS4_1CILi2EEENSA_ILi1EEESC_EEENS1_32KernelTmaWarpSpecializedPingpongEEENS5_IJNSA_ILi64EEESG_NSA_ILi32EEEEEENS_10bfloat16_tENS5_IJlSC_lEEESJ_SK_NS4_8TiledMMAINS4_8MMA_AtomIJNS4_4SM904GMMA27MMA_64x64x16_F32BF16BF16_SSILNSO_5MajorE0ELSQ_0ELNSO_7ScaleInE1ELSR_1EEEEEENS4_6LayoutINS5_IJSC_SC_SC_EEENS5_IJNSA_ILi0EEESW_SW_EEEEENS5_IJNS4_10UnderscoreESZ_SZ_EEEEENS4_13SM90_TMA_LOADENS4_14ComposedLayoutINS4_7SwizzleILi2ELi4ELi3EEENS4_18smem_ptr_flag_bitsILi16EEENSU_INS5_IJNSA_ILi8EEESH_EEENS5_IJSH_SC_EEEEEEEvNS4_8identityENS4_23SM90_TMA_LOAD_MULTICASTES1C_vS1D_EENS_8epilogue10collective6detail29Sm90TmaWarpSpecializedAdapterINS1H_15DefaultEpilogueISJ_SK_SK_NS1G_6thread17LinearCombinationISJ_Li1EffLNS1L_9ScaleType4KindE0ELNS_15FloatRoundStyleE2ESJ_EENS1_15EpilogueDefaultEEEEEvvEEEEvNT_6ParamsE,(.L_x_186 - _ZN7cutlass13device_kernelINS_4gemm6kernel13GemmUniversalIN4cute5tupleIJiiiiEEENS1_10collective13CollectiveMmaINS1_34MainloopSm90TmaGmmaWarpSpecializedILi28ENS5_IJNS4_1CILi2EEENSA_ILi1EEESC_EEENS1_32KernelTmaWarpSpecializedPingpongEEENS5_IJNSA_ILi64EEESG_NSA_ILi32EEEEEENS_10bfloat16_tENS5_IJlSC_lEEESJ_SK_NS4_8TiledMMAINS4_8MMA_AtomIJNS4_4SM904GMMA27MMA_64x64x16_F32BF16BF16_SSILNSO_5MajorE0ELSQ_0ELNSO_7ScaleInE1ELSR_1EEEEEENS4_6LayoutINS5_IJSC_SC_SC_EEENS5_IJNSA_ILi0EEESW_SW_EEEEENS5_IJNS4_10UnderscoreESZ_SZ_EEEEENS4_13SM90_TMA_LOADENS4_14ComposedLayoutINS4_7SwizzleILi2ELi4ELi3EEENS4_18smem_ptr_flag_bitsILi16EEENSU_INS5_IJNSA_ILi8EEESH_EEENS5_IJSH_SC_EEEEEEEvNS4_8identityENS4_23SM90_TMA_LOAD_MULTICASTES1C_vS1D_EENS_8epilogue10collective6detail29Sm90TmaWarpSpecializedAdapterINS1H_15DefaultEpilogueISJ_SK_SK_NS1G_6thread17LinearCombinationISJ_Li1EffLNS1L_9ScaleType4KindE0ELNS_15FloatRoundStyleE2ESJ_EENS1_15EpilogueDefaultEEEEEvvEEEEvNT_6ParamsE)
        .other          _ZN7cutlass13device_kernelINS_4gemm6kernel13GemmUniversalIN4cute5tupleIJiiiiEEENS1_10collective13CollectiveMmaINS1_34MainloopSm90TmaGmmaWarpSpecializedILi28ENS5_IJNS4_1CILi2EEENSA_ILi1EEESC_EEENS1_32KernelTmaWarpSpecializedPingpongEEENS5_IJNSA_ILi64EEESG_NSA_ILi32EEEEEENS_10bfloat16_tENS5_IJlSC_lEEESJ_SK_NS4_8TiledMMAINS4_8MMA_AtomIJNS4_4SM904GMMA27MMA_64x64x16_F32BF16BF16_SSILNSO_5MajorE0ELSQ_0ELNSO_7ScaleInE1ELSR_1EEEEEENS4_6LayoutINS5_IJSC_SC_SC_EEENS5_IJNSA_ILi0EEESW_SW_EEEEENS5_IJNS4_10UnderscoreESZ_SZ_EEEEENS4_13SM90_TMA_LOADENS4_14ComposedLayoutINS4_7SwizzleILi2ELi4ELi3EEENS4_18smem_ptr_flag_bitsILi16EEENSU_INS5_IJNSA_ILi8EEESH_EEENS5_IJSH_SC_EEEEEEEvNS4_8identityENS4_23SM90_TMA_LOAD_MULTICASTES1C_vS1D_EENS_8epilogue10collective6detail29Sm90TmaWarpSpecializedAdapterINS1H_15DefaultEpilogueISJ_SK_SK_NS1G_6thread17LinearCombinationISJ_Li1EffLNS1L_9ScaleType4KindE0ELNS_15FloatRoundStyleE2ESJ_EENS1_15EpilogueDefaultEEEEEvvEEEEvNT_6ParamsE,@"STO_CUDA_ENTRY STV_DEFAULT"
_ZN7cutlass13device_kernelINS_4gemm6kernel13GemmUniversalIN4cute5tupleIJiiiiEEENS1_10collective13CollectiveMmaINS1_34MainloopSm90TmaGmmaWarpSpecializedILi28ENS5_IJNS4_1CILi2EEENSA_ILi1EEESC_EEENS1_32KernelTmaWarpSpecializedPingpongEEENS5_IJNSA_ILi64EEESG_NSA_ILi32EEEEEENS_10bfloat16_tENS5_IJlSC_lEEESJ_SK_NS4_8TiledMMAINS4_8MMA_AtomIJNS4_4SM904GMMA27MMA_64x64x16_F32BF16BF16_SSILNSO_5MajorE0ELSQ_0ELNSO_7ScaleInE1ELSR_1EEEEEENS4_6LayoutINS5_IJSC_SC_SC_EEENS5_IJNSA_ILi0EEESW_SW_EEEEENS5_IJNS4_10UnderscoreESZ_SZ_EEEEENS4_13SM90_TMA_LOADENS4_14ComposedLayoutINS4_7SwizzleILi2ELi4ELi3EEENS4_18smem_ptr_flag_bitsILi16EEENSU_INS5_IJNSA_ILi8EEESH_EEENS5_IJSH_SC_EEEEEEEvNS4_8identityENS4_23SM90_TMA_LOAD_MULTICASTES1C_vS1D_EENS_8epilogue10collective6detail29Sm90TmaWarpSpecializedAdapterINS1H_15DefaultEpilogueISJ_SK_SK_NS1G_6thread17LinearCombinationISJ_Li1EffLNS1L_9ScaleType4KindE0ELNS_15FloatRoundStyleE2ESJ_EENS1_15EpilogueDefaultEEEEEvvEEEEvNT_6ParamsE:
[----:B------:R-:W0:Y:S02]  /*0000*/  LDC R1, c[0x0][0x28] ;  /* 0x00000a00ff017b82 */ /* 0x000e240000000800 */
[----:B0-----:R-:W-:Y:S01]  /*0010*/  VIADD R1, R1, 0xfffffff8 ;  /* 0xfffffff801017836 */ /* 0x001fe20000000000 */
[----:B------:R-:W0:Y:S01]  /*0020*/  S2R R4, SR_TID.X ;  /* 0x0000000000047919 */ /* 0x000e220000002100 */
[----:B------:R-:W-:Y:S01]  /*0030*/  ELECT P0, URZ, PT ;  /* 0x00000000003f782f */ /* 0x000fe20003800000 */
[----:B------:R-:W-:Y:S01]  /*0040*/  BSSY B0, `(.L_x_0) ;  /* 0x000000f000007945 */ /* 0x000fe20003800000 */
[--C-:B0-----:R-:W-:Y:S02]  /*0050*/  SHF.R.U32.HI R2, RZ, 0x5, R4.reuse ;  /* 0x00000005ff027819 */ /* 0x101fe40000011604 */
[----:B------:R-:W-:-:S03]  /*0060*/  SHF.R.U32.HI R7, RZ, 0x7, R4 ;  /* 0x00000007ff077819 */ /* 0x000fc60000011604 */
[----:B------:R-:W0:Y:S04]  /*0070*/  SHFL.IDX PT, R5, R2, RZ, 0x1f ;  /* 0x00001fff02057589 */ /* 0x000e2800000e0000 */
[----:B------:R1:W2:Y:S01]  /*0080*/  SHFL.IDX PT, R10, R7, RZ, 0x1f ;  /* 0x00001fff070a7589 */ /* 0x0002a200000e0000 */
[----:B0-----:R-:W-:-:S13]  /*0090*/  ISETP.NE.OR P0, PT, R5, RZ, !P0 ;  /* 0x000000ff0500720c */ /* 0x001fda0004705670 */
[----:B-12---:R-:W-:Y:S05]  /*00a0*/  @P0 BRA `(.L_x_1) ;  /* 0x0000000000200947 */ /* 0x006fea0003800000 */
[----:B------:R-:W-:Y:S02]  /*00b0*/  ULDC.64 UR4, c[0x0][0x198] ;  /* 0x0000660000047ab9 */ /* 0x000fe40000000a00 */
[----:B------:R-:W-:Y:S02]  /*00c0*/  UIADD3 UR6, UP0, UR4, 0xf0, URZ ;  /* 0x000000f004067890 */ /* 0x000fe4000ff1e03f */
[----:B------:R-:W-:Y:S02]  /*00d0*/  UIADD3 UR4, UP1, UR4, 0x1f0, URZ ;  /* 0x000001f004047890 */ /* 0x000fe4000ff3e03f */
[----:B------:R-:W-:Y:S02]  /*00e0*/  UIADD3.X UR7, URZ, UR5, URZ, UP0, !UPT ;  /* 0x000000053f077290 */ /* 0x000fe400087fe43f */
[----:B------:R-:W-:-:S07]  /*00f0*/  UIADD3.X UR5, URZ, UR5, URZ, UP1, !UPT ;  /* 0x000000053f057290 */ /* 0x000fce0008ffe43f */
[----:B------:R0:W-:Y:S02]  /*0100*/  UTMACCTL.PF [UR6] ;  /* 0x00000000060079b9 */ /* 0x0001e40008040000 */
[----:B------:R0:W-:Y:S02]  /*0110*/  UTMACCTL.PF [UR4] ;  /* 0x00000000040079b9 */ /* 0x0001e40008040000 */
[----:B0-----:R-:W-:Y:S01]  /*0120*/  NOP ;  /* 0x0000000000007918 */ /* 0x001fe20000000000 */
.L_x_1:
[----:B------:R-:W-:Y:S05]  /*0130*/  BSYNC B0 ;  /* 0x0000000000007941 */ /* 0x000fea0003800000 */
.L_x_0:
[----:B------:R-:W0:Y:S01]  /*0140*/  SHFL.IDX PT, R8, R2, RZ, 0x1f ;  /* 0x00001fff02087589 */ /* 0x000e2200000e0000 */
[----:B------:R-:W-:-:S04]  /*0150*/  SHF.R.S32.HI R3, RZ, 0x1f, R4 ;  /* 0x0000001fff037819 */ /* 0x000fc80000011404 */
[----:B------:R-:W-:Y:S02]  /*0160*/  LEA.HI R3, R3, R4, RZ, 0x7 ;  /* 0x0000000403037211 */ /* 0x000fe400078f38ff */
[----:B0-----:R-:W-:-:S13]  /*0170*/  ISETP.NE.AND P0, PT, R8, RZ, PT ;  /* 0x000000ff0800720c */ /* 0x001fda0003f05270 */
[----:B------:R-:W-:Y:S05]  /*0180*/  @P0 BRA `(.L_x_2) ;  /* 0x0000000400240947 */ /* 0x000fea0003800000 */
[----:B------:R-:W-:Y:S01]  /*0190*/  ELECT P0, URZ, PT ;  /* 0x00000000003f782f */ /* 0x000fe20003800000 */
[----:B------:R-:W-:-:S12]  /*01a0*/  BSSY B0, `(.L_x_2) ;  /* 0x0000047000007945 */ /* 0x000fd80003800000 */
[----:B------:R-:W-:Y:S05]  /*01b0*/  @!P0 BRA `(.L_x_3) ;  /* 0x0000000400148947 */ /* 0x000fea0003800000 */
[----:B------:R-:W0:Y:S01]  /*01c0*/  S2UR UR8, SR_CgaCtaId ;  /* 0x00000000000879c3 */ /* 0x000e220000008800 */
[----:B------:R-:W-:Y:S01]  /*01d0*/  UMOV UR4, 0x400 ;  /* 0x0000040000047882 */ /* 0x000fe20000000000 */
[----:B------:R-:W-:Y:S01]  /*01e0*/  UMOV UR5, 0x1 ;  /* 0x0000000100057882 */ /* 0x000fe20000000000 */
[----:B------:R-:W-:Y:S02]  /*01f0*/  UMOV UR6, 0x2 ;  /* 0x0000000200067882 */ /* 0x000fe40000000000 */
[----:B------:R-:W-:-:S04]  /*0200*/  UIADD3 UR6, -UR6, 0x100000, URZ ;  /* 0x0010000006067890 */ /* 0x000fc8000fffe13f */
[----:B------:R-:W-:Y:S02]  /*0210*/  USHF.L.U32 UR7, UR6, 0xb, URZ ;  /* 0x0000000b06077899 */ /* 0x000fe4000800063f */
[----:B------:R-:W-:Y:S02]  /*0220*/  USHF.L.U32 UR6, UR6, 0x1, URZ ;  /* 0x0000000106067899 */ /* 0x000fe4000800063f */
[----:B0-----:R-:W-:Y:S02]  /*0230*/  ULEA UR8, UR8, UR4, 0x18 ;  /* 0x0000000408087291 */ /* 0x001fe4000f8ec03f */
[----:B------:R-:W-:-:S04]  /*0240*/  UIADD3 UR4, -UR5, 0x100000, URZ ;  /* 0x0010000005047890 */ /* 0x000fc8000fffe13f */
[----:B------:R-:W-:Y:S02]  /*0250*/  USHF.L.U32 UR5, UR4, 0xb, URZ ;  /* 0x0000000b04057899 */ /* 0x000fe4000800063f */
[----:B------:R-:W-:Y:S01]  /*0260*/  USHF.L.U32 UR4, UR4, 0x1, URZ ;  /* 0x0000000104047899 */ /* 0x000fe2000800063f */
[----:B------:R-:W0:Y:S11]  /*0270*/  FENCE.VIEW.ASYNC.S ;  /* 0x00000000000073c6 */ /* 0x000e360000000000 */
[----:B0-----:R0:W1:Y:S01]  /*0280*/  SYNCS.EXCH.64 URZ, [UR8], UR4 ;  /* 0x00000004083f75b2 */ /* 0x0010620008000100 */
[----:B------:R0:W2:Y:S01]  /*0290*/  SYNCS.EXCH.64 URZ, [UR8+0xe0], UR6 ;  /* 0x0000e006083f75b2 */ /* 0x0000a20008000100 */
[----:B------:R0:W3:Y:S01]  /*02a0*/  SYNCS.EXCH.64 URZ, [UR8+0x8], UR4 ;  /* 0x00000804083f75b2 */ /* 0x0000e20008000100 */
[----:B------:R0:W4:Y:S01]  /*02b0*/  SYNCS.EXCH.64 URZ, [UR8+0xe8], UR6 ;  /* 0x0000e806083f75b2 */ /* 0x0001220008000100 */
[----:B------:R0:W0:Y:S01]  /*02c0*/  SYNCS.EXCH.64 URZ, [UR8+0x10], UR4 ;  /* 0x00001004083f75b2 */ /* 0x0000220008000100 */
        /* <DEDUP_REMOVED lines=51> */
[----:B-1234-:R-:W-:Y:S01]  /*0600*/  NOP ;  /* 0x0000000000007918 */ /* 0x01efe20000000000 */
.L_x_3:
[----:B0-----:R-:W-:Y:S05]  /*0610*/  BSYNC B0 ;  /* 0x0000000000007941 */ /* 0x001fea0003800000 */
.L_x_2:
[----:B------:R-:W0:Y:S01]  /*0620*/  SHFL.IDX PT, R13, R2, RZ, 0x1f ;  /* 0x00001fff020d7589 */ /* 0x000e2200000e0000 */
[----:B------:R-:W1:Y:S01]  /*0630*/  S2UR UR12, SR_CTAID.X ;  /* 0x00000000000c79c3 */ /* 0x000e620000002500 */
[----:B------:R-:W-:Y:S02]  /*0640*/  LOP3.LUT R3, R3, 0xffffff80, RZ, 0xc0, !PT ;  /* 0xffffff8003037812 */ /* 0x000fe400078ec0ff */
[----:B------:R-:W-:Y:S01]  /*0650*/  ELECT P0, URZ, PT ;  /* 0x00000000003f782f */ /* 0x000fe20003800000 */
[----:B------:R2:W3:Y:S01]  /*0660*/  SHFL.IDX PT, R12, R2, RZ, 0x1f ;  /* 0x00001fff020c7589 */ /* 0x0004e200000e0000 */
[----:B------:R-:W-:Y:S01]  /*0670*/  ELECT P1, URZ, PT ;  /* 0x00000000003f782f */ /* 0x000fe20003820000 */
[----:B------:R-:W-:Y:S01]  /*0680*/  NOP ;  /* 0x0000000000007918 */ /* 0x000fe20000000000 */
[----:B------:R-:W-:Y:S01]  /*0690*/  IMAD.IADD R3, R4, 0x1, -R3 ;  /* 0x0000000104037824 */ /* 0x000fe200078e0a03 */
[----:B------:R-:W4:Y:S01]  /*06a0*/  S2R R6, SR_CTAID.Y ;  /* 0x0000000000067919 */ /* 0x000f220000002600 */
[----:B------:R-:W-:Y:S01]  /*06b0*/  ULDC UR4, c[0x0][0x150] ;  /* 0x0000540000047ab9 */ /* 0x000fe20000000800 */
[----:B------:R-:W5:Y:S01]  /*06c0*/  LDC R14, c[0x0][0x144] ;  /* 0x00005100ff0e7b82 */ /* 0x000f620000000800 */
[----:B------:R-:W-:Y:S01]  /*06d0*/  UMOV UR11, 0x80 ;  /* 0x00000080000b7882 */ /* 0x000fe20000000000 */
[----:B------:R-:W-:Y:S01]  /*06e0*/  SHF.R.S32.HI R0, RZ, 0x1f, R3 ;  /* 0x0000001fff007819 */ /* 0x000fe20000011403 */
[----:B------:R-:W-:Y:S01]  /*06f0*/  NOP ;  /* 0x0000000000007918 */ /* 0x000fe20000000000 */
[C---:B------:R-:W-:Y:S01]  /*0700*/  VIADD R35, R10.reuse, 0xffffffff ;  /* 0xffffffff0a237836 */ /* 0x040fe20000000000 */
[----:B------:R-:W-:Y:S01]  /*0710*/  ISETP.NE.AND P4, PT, R10, RZ, PT ;  /* 0x000000ff0a00720c */ /* 0x000fe20003f85270 */
[----:B------:R-:W-:Y:S01]  /*0720*/  IMAD.MOV.U32 R57, RZ, RZ, 0x1 ;  /* 0x00000001ff397424 */ /* 0x000fe200078e00ff */
[----:B------:R-:W-:Y:S01]  /*0730*/  LEA.HI R9, R0, R3, RZ, 0x3 ;  /* 0x0000000300097211 */ /* 0x000fe200078f18ff */
[----:B------:R-:W5:Y:S01]  /*0740*/  LDC R15, c[0x0][0x140] ;  /* 0x00005000ff0f7b82 */ /* 0x000f620000000800 */
[----:B------:R-:W-:-:S02]  /*0750*/  ISETP.GE.U32.AND P6, PT, R35, 0x2, PT ;  /* 0x000000022300780c */ /* 0x000fc40003fc6070 */
[--C-:B------:R-:W-:Y:S02]  /*0760*/  SHF.R.S32.HI R11, RZ, 0x3, R9.reuse ;  /* 0x00000003ff0b7819 */ /* 0x100fe40000011409 */
[----:B--2---:R-:W-:Y:S02]  /*0770*/  SHF.R.S32.HI R2, RZ, 0x1f, R9 ;  /* 0x0000001fff027819 */ /* 0x004fe40000011409 */
[----:B------:R-:W-:Y:S01]  /*0780*/  SHF.R.S32.HI R9, RZ, 0x1f, R8 ;  /* 0x0000001fff097819 */ /* 0x000fe20000011408 */
[----:B------:R-:W2:Y:S01]  /*0790*/  LDC R25, c[0x0][0x148] ;  /* 0x00005200ff197b82 */ /* 0x000ea20000000800 */
[----:B0-----:R-:W-:Y:S02]  /*07a0*/  ISETP.NE.OR P0, PT, R13, RZ, !P0 ;  /* 0x000000ff0d00720c */ /* 0x001fe40004705670 */
[----:B-1----:R-:W-:Y:S02]  /*07b0*/  I2FP.F32.U32 R13, UR12 ;  /* 0x0000000c000d7c45 */ /* 0x002fe40008201000 */
[----:B------:R-:W-:-:S02]  /*07c0*/  LEA.HI R2, R2, R11, RZ, 0x2 ;  /* 0x0000000b02027211 */ /* 0x000fc400078f10ff */
[----:B------:R-:W-:Y:S01]  /*07d0*/  LEA.HI R9, R9, R8, RZ, 0x2 ;  /* 0x0000000809097211 */ /* 0x000fe200078f10ff */
[----:B------:R-:W-:Y:S01]  /*07e0*/  FMUL R13, R13, UR4 ;  /* 0x000000040d0d7c20 */ /* 0x000fe20008400000 */
[----:B---3--:R-:W-:Y:S01]  /*07f0*/  ISETP.NE.OR P1, PT, R12, RZ, !P1 ;  /* 0x000000ff0c00720c */ /* 0x008fe20004f25670 */
[----:B------:R-:W-:Y:S01]  /*0800*/  ULDC UR4, c[0x0][0x154] ;  /* 0x0000550000047ab9 */ /* 0x000fe20000000800 */
[----:B------:R-:W-:Y:S02]  /*0810*/  LOP3.LUT R12, R2, 0xfffffffc, RZ, 0xc0, !PT ;  /* 0xfffffffc020c7812 */ /* 0x000fe400078ec0ff */
[----:B------:R-:W-:Y:S01]  /*0820*/  LOP3.LUT R9, R9, 0x3ffffffc, RZ, 0xc0, !PT ;  /* 0x3ffffffc09097812 */ /* 0x000fe200078ec0ff */
[----:B------:R-:W0:Y:S01]  /*0830*/  F2I.U32.TRUNC.NTZ R13, R13 ;  /* 0x0000000d000d7305 */ /* 0x000e22000020f000 */
[----:B------:R-:W-:Y:S01]  /*0840*/  SHF.R.S32.HI R2, RZ, 0x1f, R5 ;  /* 0x0000001fff027819 */ /* 0x000fe20000011405 */
[----:B------:R-:W-:Y:S01]  /*0850*/  IMAD.IADD R12, R11, 0x1, -R12 ;  /* 0x000000010b0c7824 */ /* 0x000fe200078e0a0c */
[----:B------:R-:W-:Y:S01]  /*0860*/  VOTEU.ALL UP1, P0 ;  /* 0x00000000003f7886 */ /* 0x000fe20000020000 */
[----:B------:R-:W-:Y:S01]  /*0870*/  IMAD.IADD R9, R8, 0x1, -R9 ;  /* 0x0000000108097824 */ /* 0x000fe200078e0a09 */
[----:B------:R-:W-:Y:S01]  /*0880*/  LEA.HI R2, R2, R5, RZ, 0x2 ;  /* 0x0000000502027211 */ /* 0x000fe200078f10ff */
[----:B------:R-:W-:Y:S01]  /*0890*/  VOTEU.ALL UP0, P0 ;  /* 0x00000000003f7886 */ /* 0x000fe20000000000 */
[----:B----4-:R-:W-:Y:S01]  /*08a0*/  I2FP.F32.U32 R8, R6 ;  /* 0x0000000600087245 */ /* 0x010fe20000201000 */
[----:B------:R-:W-:Y:S01]  /*08b0*/  IMAD R9, R9, 0x4, R12 ;  /* 0x0000000409097824 */ /* 0x000fe200078e020c */
[----:B------:R-:W-:Y:S01]  /*08c0*/  LOP3.LUT R2, R2, 0xfffffffc, RZ, 0xc0, !PT ;  /* 0xfffffffc02027812 */ /* 0x000fe200078ec0ff */
[----:B------:R-:W-:Y:S01]  /*08d0*/  VOTEU.ALL UP2, P1 ;  /* 0x00000000003f7886 */ /* 0x000fe20000840000 */
[----:B------:R-:W1:Y:S01]  /*08e0*/  @!UP1 S2UR UR7, SR_CgaCtaId ;  /* 0x00000000000799c3 */ /* 0x000e620000008800 */
[----:B------:R-:W-:Y:S01]  /*08f0*/  FMUL R8, R8, UR4 ;  /* 0x0000000408087c20 */ /* 0x000fe20008400000 */
[----:B------:R-:W-:Y:S01]  /*0900*/  IMAD.SHL.U32 R56, R9, 0x4, RZ ;  /* 0x0000000409387824 */ /* 0x000fe200078e00ff */
[----:B------:R-:W-:Y:S01]  /*0910*/  UMOV UR4, 0x20 ;  /* 0x0000002000047882 */ /* 0x000fe20000000000 */
[----:B------:R-:W-:Y:S01]  /*0920*/  IMAD.IADD R5, R5, 0x1, -R2 ;  /* 0x0000000105057824 */ /* 0x000fe200078e0a02 */
[----:B------:R-:W-:Y:S01]  /*0930*/  LEA.HI R2, R9, R9, RZ, 0x1 ;  /* 0x0000000909027211 */ /* 0x000fe200078f08ff */
[----:B0-----:R-:W-:Y:S01]  /*0940*/  IMAD.MOV R13, RZ, RZ, -R13 ;  /* 0x000000ffff0d7224 */ /* 0x001fe200078e0a0d */
[----:B------:R-:W0:Y:S01]  /*0950*/  F2I.U32.TRUNC.NTZ R8, R8 ;  /* 0x0000000800087305 */ /* 0x000e22000020f000 */
[----:B------:R-:W3:Y:S01]  /*0960*/  @!UP2 S2UR UR10, SR_CgaCtaId ;  /* 0x00000000000aa9c3 */ /* 0x000ee20000008800 */
[----:B------:R-:W-:Y:S01]  /*0970*/  LOP3.LUT R2, R2, 0xfffffffe, RZ, 0xc0, !PT ;  /* 0xfffffffe02027812 */ /* 0x000fe200078ec0ff */
[----:B-----5:R-:W-:Y:S01]  /*0980*/  IMAD R21, R14, R13, UR12 ;  /* 0x0000000c0e157e24 */ /* 0x020fe2000f8e020d */
[----:B------:R-:W-:Y:S01]  /*0990*/  @!UP1 UMOV UR6, 0x400 ;  /* 0x0000040000069882 */ /* 0x000fe20000000000 */
[----:B------:R-:W-:-:S04]  /*09a0*/  @!UP1 UIADD3 UR4, -UR4, 0x100000, URZ ;  /* 0x0010000004049890 */ /* 0x000fc8000fffe13f */
[----:B------:R-:W-:Y:S02]  /*09b0*/  @!UP1 USHF.L.U32 UR5, UR4, 0xb, URZ ;  /* 0x0000000b04059899 */ /* 0x000fe4000800063f */
[----:B------:R-:W-:Y:S01]  /*09c0*/  @!UP1 USHF.L.U32 UR4, UR4, 0x1, URZ ;  /* 0x0000000104049899 */ /* 0x000fe2000800063f */
[C---:B------:R-:W-:Y:S01]  /*09d0*/  LOP3.LUT R56, R9.reuse, 0xc, R56, 0x78, !PT ;  /* 0x0000000c09387812 */ /* 0x040fe200078e7838 */
[----:B------:R-:W-:Y:S01]  /*09e0*/  IMAD.IADD R2, R9, 0x1, -R2 ;  /* 0x0000000109027824 */ /* 0x000fe200078e0a02 */
[----:B------:R-:W-:Y:S01]  /*09f0*/  @!UP2 UMOV UR9, 0x400 ;  /* 0x000004000009a882 */ /* 0x000fe20000000000 */
[----:B------:R-:W-:Y:S01]  /*0a00*/  VOTEU.ALL UP3, P1 ;  /* 0x00000000003f7886 */ /* 0x000fe20000860000 */
[----:B------:R-:W-:Y:S01]  /*0a10*/  VOTEU.ALL UP4, P1 ;  /* 0x00000000003f7886 */ /* 0x000fe20000880000 */
[----:B------:R-:W-:Y:S01]  /*0a20*/  VOTEU.ALL UP5, P1 ;  /* 0x00000000003f7886 */ /* 0x000fe200008a0000 */
[----:B------:R-:W-:Y:S01]  /*0a30*/  ISETP.NE.AND P3, PT, R2, R21, PT ;  /* 0x000000150200720c */ /* 0x000fe20003f65270 */
[----:B------:R4:W4:Y:S01]  /*0a40*/  SHFL.IDX PT, R14, R7, RZ, 0x1f ;  /* 0x00001fff070e7589 */ /* 0x00092200000e0000 */
[----:B------:R-:W-:Y:S01]  /*0a50*/  ISETP.EQ.U32.AND P2, PT, R15, 0x1, PT ;  /* 0x000000010f00780c */ /* 0x000fe20003f42070 */
[----:B0-----:R-:W-:Y:S01]  /*0a60*/  IMAD.MOV R20, RZ, RZ, -R8 ;  /* 0x000000ffff147224 */ /* 0x001fe200078e0a08 */
[----:B-1----:R-:W-:-:S02]  /*0a70*/  @!UP1 ULEA UR8, UR7, UR6, 0x18 ;  /* 0x0000000607089291 */ /* 0x002fc4000f8ec03f */
[----:B------:R-:W-:-:S04]  /*0a80*/  @!UP2 UIADD3 UR6, -UR11, 0x100000, URZ ;  /* 0x001000000b06a890 */ /* 0x000fc8000fffe13f */
[----:B------:R-:W-:Y:S02]  /*0a90*/  @!UP2 USHF.L.U32 UR7, UR6, 0xb, URZ ;  /* 0x0000000b0607a899 */ /* 0x000fe4000800063f */
[----:B------:R-:W-:Y:S01]  /*0aa0*/  @!UP2 USHF.L.U32 UR6, UR6, 0x1, URZ ;  /* 0x000000010606a899 */ /* 0x000fe2000800063f */
[----:B--2---:R-:W-:Y:S01]  /*0ab0*/  IMAD R9, R25, R20, R6 ;  /* 0x0000001419097224 */ /* 0x004fe200078e0206 */
[----:B------:R-:W-:Y:S01]  /*0ac0*/  VOTEU.ALL UP1, P0 ;  /* 0x00000000003f7886 */ /* 0x000fe20000020000 */
[----:B------:R-:W-:Y:S01]  /*0ad0*/  LOP3.LUT P0, RZ, R3, 0x7, RZ, 0xc0, !PT ;  /* 0x0000000703ff7812 */ /* 0x000fe2000780c0ff */
[----:B---3--:R-:W-:Y:S01]  /*0ae0*/  @!UP2 ULEA UR9, UR10, UR9, 0x18 ;  /* 0x000000090a09a291 */ /* 0x008fe2000f8ec03f */
[----:B------:R-:W-:Y:S01]  /*0af0*/  @P3 LEA.HI R2, R56, R56, RZ, 0x1 ;  /* 0x0000003838023211 */ /* 0x000fe200078f08ff */
[----:B------:R-:W-:Y:S01]  /*0b00*/  VOTEU.ALL UP2, P1 ;  /* 0x00000000003f7886 */ /* 0x000fe20000840000 */
[----:B------:R-:W-:Y:S01]  /*0b10*/  ISETP.NE.AND P1, PT, R5, 0x3, PT ;  /* 0x000000030500780c */ /* 0x000fe20003f25270 */
[----:B------:R-:W0:Y:S02]  /*0b20*/  FENCE.VIEW.ASYNC.S ;  /* 0x00000000000073c6 */ /* 0x000e240000000000 */
[----:B0-----:R0:W1:Y:S01]  /*0b30*/  @!UP0 SYNCS.EXCH.64 URZ, [UR8+0x1f0], UR4 ;  /* 0x0001f004083f85b2 */ /* 0x0010620008000100 */
[----:B------:R-:W-:-:S02]  /*0b40*/  @P3 SHF.R.S32.HI R2, RZ, 0x1, R2 ;  /* 0x00000001ff023819 */ /* 0x000fc40000011402 */
[----:B------:R-:W-:Y:S02]  /*0b50*/  ISETP.EQ.OR P1, PT, R5, RZ, !P1 ;  /* 0x000000ff0500720c */ /* 0x000fe40004f22670 */
[----:B------:R-:W-:Y:S02]  /*0b60*/  @P3 ISETP.NE.AND P5, PT, R2, R9, PT ;  /* 0x000000090200320c */ /* 0x000fe40003fa5270 */
[----:B------:R-:W-:Y:S02]  /*0b70*/  ISETP.LT.U32.AND P0, PT, R56, 0x2, !P0 ;  /* 0x000000023800780c */ /* 0x000fe40004701070 */
[----:B------:R-:W-:Y:S02]  /*0b80*/  ISETP.EQ.AND P1, PT, R10, RZ, P1 ;  /* 0x000000ff0a00720c */ /* 0x000fe40000f22270 */
[----:B------:R-:W-:Y:S02]  /*0b90*/  SEL R2, RZ, 0x1, !P0 ;  /* 0x00000001ff027807 */ /* 0x000fe40004000000 */
[----:B------:R-:W-:-:S02]  /*0ba0*/  @P3 SEL R57, RZ, 0x1, P5 ;  /* 0x00000001ff393807 */ /* 0x000fc40002800000 */
[----:B------:R-:W-:Y:S01]  /*0bb0*/  SEL R16, RZ, 0x1, !P1 ;  /* 0x00000001ff107807 */ /* 0x000fe20004800000 */
[----:B------:R0:W2:Y:S01]  /*0bc0*/  @!UP1 SYNCS.EXCH.64 URZ, [UR8+0x1f8], UR4 ;  /* 0x0001f804083f95b2 */ /* 0x0000a20008000100 */
[----:B------:R-:W-:Y:S01]  /*0bd0*/  NOP ;  /* 0x0000000000007918 */ /* 0x000fe20000000000 */
[----:B------:R-:W-:Y:S02]  /*0be0*/  LOP3.LUT R57, R57, R2, RZ, 0xc0, !PT ;  /* 0x0000000239397212 */ /* 0x000fe400078ec0ff */
[----:B------:R-:W-:Y:S01]  /*0bf0*/  SEL R16, R16, 0x2, P6 ;  /* 0x0000000210107807 */ /* 0x000fe20003000000 */
[----:B------:R0:W3:Y:S01]  /*0c00*/  @!UP2 SYNCS.EXCH.64 URZ, [UR9+0x1d0], UR6 ;  /* 0x0001d006093fa5b2 */ /* 0x0000e20008000100 */
[----:B------:R0:W0:Y:S01]  /*0c10*/  @!UP3 SYNCS.EXCH.64 URZ, [UR9+0x1d8], UR6 ;  /* 0x0001d806093fb5b2 */ /* 0x0000220008000100 */
[----:B------:R0:W0:Y:S01]  /*0c20*/  @!UP4 SYNCS.EXCH.64 URZ, [UR9+0x1e0], UR6 ;  /* 0x0001e006093fc5b2 */ /* 0x0000220008000100 */
[----:B------:R0:W0:Y:S01]  /*0c30*/  @!UP5 SYNCS.EXCH.64 URZ, [UR9+0x1e8], UR6 ;  /* 0x0001e806093fd5b2 */ /* 0x0000220008000100 */
[----:B------:R-:W-:Y:S01]  /*0c40*/  NOP ;  /* 0x0000000000007918 */ /* 0x000fe20000000000 */
[----:B-1--4-:R-:W-:Y:S05]  /*0c50*/  @!P2 BRA `(.L_x_4) ;  /* 0x000000000008a947 */ /* 0x012fea0003800000 */
[----:B0-23--:R-:W-:Y:S01]  /*0c60*/  UCGABAR_ARV ;  /* 0x00000000000079c7 */ /* 0x00dfe20008000000 */
[----:B------:R-:W-:Y:S05]  /*0c70*/  BRA `(.L_x_5) ;  /* 0x0000000000047947 */ /* 0x000fea0003800000 */
.L_x_4:
[----:B0-23--:R-:W-:Y:S01]  /*0c80*/  NOP ;  /* 0x0000000000007918 */ /* 0x00dfe20000000000 */
.L_x_5:
[----:B------:R-:W-:Y:S01]  /*0c90*/  ULDC.64 UR4, c[0x0][0x598] ;  /* 0x0001660000047ab9 */ /* 0x000fe20000000a00 */
[----:B------:R-:W-:Y:S01]  /*0ca0*/  ULDC.64 UR36, c[0x0][0x208] ;  /* 0x0000820000247ab9 */ /* 0x000fe20000000a00 */
[----:B------:R-:W-:-:S04]  /*0cb0*/  ISETP.NE.U32.AND P0, PT, RZ, UR4, PT ;  /* 0x00000004ff007c0c */ /* 0x000fc8000bf05070 */
[----:B------:R-:W-:-:S13]  /*0cc0*/  ISETP.NE.AND.EX P0, PT, RZ, UR5, PT, P0 ;  /* 0x00000005ff007c0c */ /* 0x000fda000bf05300 */
[----:B------:R-:W-:Y:S05]  /*0cd0*/  @!P0 BRA `(.L_x_6) ;  /* 0x00000000001c8947 */ /* 0x000fea0003800000 */
[----:B------:R-:W0:Y:S02]  /*0ce0*/  LDC.64 R8, c[0x0][0x598] ;  /* 0x00016600ff087b82 */ /* 0x000e240000000a00 */
[----:B0-----:R-:W2:Y:S02]  /*0cf0*/  LDG.E.64 R8, desc[UR36][R8.64] ;  /* 0x0000002408087981 */ /* 0x001ea4000c1e1b00 */
[----:B--2---:R-:W-:-:S04]  /*0d00*/  ISETP.NE.U32.AND P0, PT, R8, RZ, PT ;  /* 0x000000ff0800720c */ /* 0x004fc80003f05070 */
[----:B------:R-:W-:-:S13]  /*0d10*/  ISETP.NE.AND.EX P0, PT, R9, RZ, PT, P0 ;  /* 0x000000ff0900720c */ /* 0x000fda0003f05300 */
[----:B------:R-:W-:Y:S05]  /*0d20*/  @!P0 BRA `(.L_x_6) ;  /* 0x0000000000088947 */ /* 0x000fea0003800000 */
[----:B------:R0:W5:Y:S01]  /*0d30*/  LD.E R58, desc[UR36][R8.64] ;  /* 0x00000024083a7980 */ /* 0x000162000c101900 */
[----:B------:R-:W-:Y:S05]  /*0d40*/  BRA `(.L_x_7) ;  /* 0x0000000000247947 */ /* 0x000fea0003800000 */
.L_x_6:
[----:B------:R-:W-:Y:S02]  /*0d50*/  ULDC.64 UR4, c[0x0][0x588] ;  /* 0x0001620000047ab9 */ /* 0x000fe40000000a00 */
[----:B------:R-:W-:-:S04]  /*0d60*/  ISETP.NE.U32.AND P0, PT, RZ, UR4, PT ;  /* 0x00000004ff007c0c */ /* 0x000fc8000bf05070 */
[----:B------:R-:W-:-:S13]  /*0d70*/  ISETP.NE.AND.EX P0, PT, RZ, UR5, PT, P0 ;  /* 0x00000005ff007c0c */ /* 0x000fda000bf05300 */
[----:B------:R-:W-:Y:S05]  /*0d80*/  @!P0 BRA `(.L_x_8) ;  /* 0x00000000000c8947 */ /* 0x000fea0003800000 */
[----:B------:R-:W0:Y:S02]  /*0d90*/  LDC.64 R58, c[0x0][0x588] ;  /* 0x00016200ff3a7b82 */ /* 0x000e240000000a00 */
[----:B0-----:R1:W5:Y:S01]  /*0da0*/  LDG.E R58, desc[UR36][R58.64] ;  /* 0x000000243a3a7981 */ /* 0x001362000c1e1900 */
[----:B------:R-:W-:Y:S05]  /*0db0*/  BRA `(.L_x_7) ;  /* 0x0000000000087947 */ /* 0x000fea0003800000 */
.L_x_8:
[----:B------:R-:W-:Y:S02]  /*0dc0*/  ULDC UR4, c[0x0][0x580] ;  /* 0x0001600000047ab9 */ /* 0x000fe40000000800 */
[----:B------:R-:W-:-:S07]  /*0dd0*/  IMAD.U32 R58, RZ, RZ, UR4 ;  /* 0x00000004ff3a7e24 */ /* 0x000fce000f8e00ff */
.L_x_7:
[----:B------:R-:W-:Y:S02]  /*0de0*/  ULDC.64 UR4, c[0x0][0x5a0] ;  /* 0x0001680000047ab9 */ /* 0x000fe40000000a00 */
[----:B------:R-:W-:-:S04]  /*0df0*/  ISETP.NE.U32.AND P0, PT, RZ, UR4, PT ;  /* 0x00000004ff007c0c */ /* 0x000fc8000bf05070 */
[----:B------:R-:W-:-:S13]  /*0e00*/  ISETP.NE.AND.EX P0, PT, RZ, UR5, PT, P0 ;  /* 0x00000005ff007c0c */ /* 0x000fda000bf05300 */
[----:B------:R-:W-:Y:S05]  /*0e10*/  @!P0 BRA `(.L_x_9) ;  /* 0x00000000001c8947 */ /* 0x000fea0003800000 */
[----:B0-----:R-:W0:Y:S02]  /*0e20*/  LDC.64 R8, c[0x0][0x5a0] ;  /* 0x00016800ff087b82 */ /* 0x001e240000000a00 */
[----:B0-----:R-:W2:Y:S02]  /*0e30*/  LDG.E.64 R8, desc[UR36][R8.64] ;  /* 0x0000002408087981 */ /* 0x001ea4000c1e1b00 */
[----:B--2---:R-:W-:-:S04]  /*0e40*/  ISETP.NE.U32.AND P0, PT, R8, RZ, PT ;  /* 0x000000ff0800720c */ /* 0x004fc80003f05070 */
[----:B------:R-:W-:-:S13]  /*0e50*/  ISETP.NE.AND.EX P0, PT, R9, RZ, PT, P0 ;  /* 0x000000ff0900720c */ /* 0x000fda0003f05300 */
[----:B------:R-:W-:Y:S05]  /*0e60*/  @!P0 BRA `(.L_x_9) ;  /* 0x0000000000088947 */ /* 0x000fea0003800000 */
[----:B-1----:R0:W5:Y:S01]  /*0e70*/  LD.E R59, desc[UR36][R8.64] ;  /* 0x00000024083b7980 */ /* 0x002162000c101900 */
[----:B------:R-:W-:Y:S05]  /*0e80*/  BRA `(.L_x_10) ;  /* 0x0000000000247947 */ /* 0x000fea0003800000 */
.L_x_9:
[----:B------:R-:W-:Y:S02]  /*0e90*/  ULDC.64 UR4, c[0x0][0x590] ;  /* 0x0001640000047ab9 */ /* 0x000fe40000000a00 */
[----:B------:R-:W-:-:S04]  /*0ea0*/  ISETP.NE.U32.AND P0, PT, RZ, UR4, PT ;  /* 0x00000004ff007c0c */ /* 0x000fc8000bf05070 */
[----:B------:R-:W-:-:S13]  /*0eb0*/  ISETP.NE.AND.EX P0, PT, RZ, UR5, PT, P0 ;  /* 0x00000005ff007c0c */ /* 0x000fda000bf05300 */
[----:B------:R-:W-:Y:S05]  /*0ec0*/  @!P0 BRA `(.L_x_11) ;  /* 0x00000000000c8947 */ /* 0x000fea0003800000 */
[----:B0-----:R-:W1:Y:S02]  /*0ed0*/  LDC.64 R8, c[0x0][0x590] ;  /* 0x00016400ff087b82 */ /* 0x001e640000000a00 */
[----:B-1----:R1:W5:Y:S01]  /*0ee0*/  LDG.E R59, desc[UR36][R8.64] ;  /* 0x00000024083b7981 */ /* 0x002362000c1e1900 */
[----:B------:R-:W-:Y:S05]  /*0ef0*/  BRA `(.L_x_10) ;  /* 0x0000000000087947 */ /* 0x000fea0003800000 */
.L_x_11:
[----:B------:R-:W-:Y:S02]  /*0f00*/  ULDC UR4, c[0x0][0x584] ;  /* 0x0001610000047ab9 */ /* 0x000fe40000000800 */
[----:B-1----:R-:W-:-:S07]  /*0f10*/  IMAD.U32 R59, RZ, RZ, UR4 ;  /* 0x00000004ff3b7e24 */ /* 0x002fce000f8e00ff */
.L_x_10:
[----:B------:R-:W2:Y:S01]  /*0f20*/  LDC R2, c[0x0][0x65c] ;  /* 0x00019700ff027b82 */ /* 0x000ea20000000800 */
[----:B------:R-:W-:Y:S01]  /*0f30*/  ULDC UR6, c[0x0][0x28c] ;  /* 0x0000a30000067ab9 */ /* 0x000fe20000000800 */
[----:B------:R-:W-:Y:S01]  /*0f40*/  ISETP.NE.AND P0, PT, R10, 0x2, PT ;  /* 0x000000020a00780c */ /* 0x000fe20003f05270 */
[----:B------:R-:W-:Y:S01]  /*0f50*/  UIADD3 UR6, UR6, 0x1f, URZ ;  /* 0x0000001f06067890 */ /* 0x000fe2000fffe03f */
[----:B01----:R-:W-:Y:S01]  /*0f60*/  IMAD.U32 R8, RZ, RZ, UR12 ;  /* 0x0000000cff087e24 */ /* 0x003fe2000f8e00ff */
[----:B------:R-:W-:Y:S01]  /*0f70*/  UMOV UR39, URZ ;  /* 0x0000003f00277c82 */ /* 0x000fe20008000000 */
[----:B------:R-:W-:Y:S01]  /*0f80*/  IMAD.MOV.U32 R9, RZ, RZ, RZ ;  /* 0x000000ffff097224 */ /* 0x000fe200078e00ff */
[----:B------:R-:W-:Y:S01]  /*0f90*/  USHF.R.S32.HI UR7, URZ, 0x1f, UR6 ;  /* 0x0000001f3f077899 */ /* 0x000fe20008011406 */
[----:B------:R-:W-:Y:S01]  /*0fa0*/  UMOV UR38, URZ ;  /* 0x0000003f00267c82 */ /* 0x000fe20008000000 */
[----:B------:R-:W-:Y:S02]  /*0fb0*/  ULDC.64 UR8, c[0x0][0x650] ;  /* 0x0001940000087ab9 */ /* 0x000fe40000000a00 */
[----:B------:R-:W-:-:S04]  /*0fc0*/  ULEA.HI UR7, UR7, UR6, URZ, 0x5 ;  /* 0x0000000607077291 */ /* 0x000fc8000f8f283f */
[----:B------:R-:W-:Y:S01]  /*0fd0*/  USHF.R.S32.HI UR40, URZ, 0x5, UR7 ;  /* 0x000000053f287899 */ /* 0x000fe20008011407 */
[----:B--2---:R-:W-:-:S13]  /*0fe0*/  ISETP.NE.AND P1, PT, R2, 0x1, PT ;  /* 0x000000010200780c */ /* 0x004fda0003f25270 */
[----:B------:R-:W0:Y:S01]  /*0ff0*/  @P1 LDC R19, c[0x0][0x10] ;  /* 0x00000400ff131b82 */ /* 0x000e220000000800 */
[----:B------:R-:W-:Y:S02]  /*1000*/  @P1 IMAD.MOV.U32 R7, RZ, RZ, RZ ;  /* 0x000000ffff071224 */ /* 0x000fe400078e00ff */
[----:B------:R-:W-:-:S05]  /*1010*/  @P1 IMAD.MOV.U32 R17, RZ, RZ, RZ ;  /* 0x000000ffff111224 */ /* 0x000fca00078e00ff */
[----:B------:R-:W1:Y:S01]  /*1020*/  @!P1 LDC R11, c[0x0][0xc] ;  /* 0x00000300ff0b9b82 */ /* 0x000e620000000800 */
[----:B------:R-:W-:Y:S01]  /*1030*/  ULDC UR4, c[0x0][0xc] ;  /* 0x0000030000047ab9 */ /* 0x000fe20000000800 */
[----:B------:R-:W-:Y:S02]  /*1040*/  ULDC UR5, c[0x0][0x10] ;  /* 0x0000040000057ab9 */ /* 0x000fe40000000800 */
[----:B------:R-:W-:-:S04]  /*1050*/  UIMAD.WIDE.U32 UR4, UR4, UR5, URZ ;  /* 0x00000005040472a5 */ /* 0x000fc8000f8e003f */
[----:B------:R-:W2:Y:S01]  /*1060*/  LDC R2, c[0x0][0x14] ;  /* 0x00000500ff027b82 */ /* 0x000ea20000000800 */
[----:B0-----:R-:W-:-:S04]  /*1070*/  @P1 IMAD.WIDE.U32 R18, R19, UR12, R6 ;  /* 0x0000000c13121c25 */ /* 0x001fc8000f8e0006 */
[----:B------:R-:W-:Y:S02]  /*1080*/  @P1 IMAD.IADD R17, R19, 0x1, R17 ;  /* 0x0000000113111824 */ /* 0x000fe400078e0211 */
[----:B-1----:R-:W-:-:S04]  /*1090*/  @!P1 IMAD.WIDE.U32 R8, R6, R11, R8 ;  /* 0x0000000b06089225 */ /* 0x002fc800078e0008 */
[----:B------:R-:W-:Y:S02]  /*10a0*/  @!P1 IMAD.MOV.U32 R18, RZ, RZ, R8 ;  /* 0x000000ffff129224 */ /* 0x000fe400078e0008 */
[----:B------:R-:W-:Y:S02]  /*10b0*/  @!P1 IMAD.MOV.U32 R17, RZ, RZ, R9 ;  /* 0x000000ffff119224 */ /* 0x000fe400078e0009 */
[----:B--2---:R-:W-:-:S04]  /*10c0*/  IMAD.WIDE.U32 R12, R2, UR4, RZ ;  /* 0x00000004020c7c25 */ /* 0x004fc8000f8e00ff */
[----:B------:R-:W-:Y:S01]  /*10d0*/  IMAD R23, R2, UR5, RZ ;  /* 0x0000000502177c24 */ /* 0x000fe2000f8e02ff */
[----:B------:R0:W-:Y:S03]  /*10e0*/  STL.64 [R1], R12 ;  /* 0x0000000c01007387 */ /* 0x0001e60000100a00 */
[----:B------:R-:W-:Y:S01]  /*10f0*/  IMAD.IADD R23, R13, 0x1, R23 ;  /* 0x000000010d177824 */ /* 0x000fe200078e0217 */
[----:B------:R-:W-:Y:S06]  /*1100*/  @P0 BRA `(.L_x_12) ;  /* 0x0000000000200947 */ /* 0x000fec0003800000 */
[----:B------:R-:W-:Y:S01]  /*1110*/  UISETP.GE.U32.AND UP0, UPT, UR40, 0x1c, UPT ;  /* 0x0000001c2800788c */ /* 0x000fe2000bf06070 */
[----:B------:R-:W-:Y:S01]  /*1120*/  IADD3 R18, P0, R18, R12, RZ ;  /* 0x0000000c12127210 */ /* 0x000fe20007f1e0ff */
[----:B------:R-:W-:Y:S01]  /*1130*/  USHF.R.U32.HI UR4, URZ, 0x2, UR40 ;  /* 0x000000023f047899 */ /* 0x000fe20008011628 */
[----:B------:R-:W-:-:S03]  /*1140*/  UMOV UR38, URZ ;  /* 0x0000003f00267c82 */ /* 0x000fc60008000000 */
[----:B------:R-:W-:Y:S01]  /*1150*/  UIMAD.WIDE.U32 UR4, UR4, 0x24924925, URZ ;  /* 0x24924925040478a5 */ /* 0x000fe2000f8e003f */
[----:B------:R-:W-:-:S03]  /*1160*/  IMAD.X R17, R23, 0x1, R17, P0 ;  /* 0x0000000117117824 */ /* 0x000fc600000e0611 */
[----:B------:R-:W-:Y:S02]  /*1170*/  UIMAD UR39, UR5, -0x1c, UR40 ;  /* 0xffffffe4052778a4 */ /* 0x000fe4000f8e0228 */
[----:B------:R-:W-:-:S12]  /*1180*/  @UP0 ULOP3.LUT UR38, UR5, 0x1, URZ, 0xc0, !UPT ;  /* 0x0000000105260892 */ /* 0x000fd8000f8ec03f */
.L_x_12:
[----:B------:R-:W-:Y:S01]  /*1190*/  ISETP.GE.U32.AND P0, PT, R18, UR8, PT ;  /* 0x0000000812007c0c */ /* 0x000fe2000bf06070 */
[----:B------:R-:W-:Y:S01]  /*11a0*/  IMAD.MOV.U32 R19, RZ, RZ, -0x1 ;  /* 0xffffffffff137424 */ /* 0x000fe200078e00ff */
[----:B------:R-:W-:Y:S01]  /*11b0*/  PRMT R8, RZ, 0x7610, R8 ;  /* 0x00007610ff087816 */ /* 0x000fe20000000008 */
[----:B------:R-:W-:Y:S01]  /*11c0*/  IMAD.MOV.U32 R22, RZ, RZ, -0x1 ;  /* 0xffffffffff167424 */ /* 0x000fe200078e00ff */
[----:B------:R-:W-:Y:S01]  /*11d0*/  ISETP.GE.U32.AND.EX P0, PT, R17, UR9, PT, P0 ;  /* 0x0000000911007c0c */ /* 0x000fe2000bf06100 */
[----:B------:R-:W-:-:S12]  /*11e0*/  IMAD.MOV.U32 R2, RZ, RZ, -0x1 ;  /* 0xffffffffff027424 */ /* 0x000fd800078e00ff */
[----:B------:R-:W-:Y:S05]  /*11f0*/  @P0 BRA `(.L_x_13) ;  /* 0x00000004002c0947 */ /* 0x000fea0003800000 */
[----:B------:R-:W1:Y:S01]  /*1200*/  LDC.64 R26, c[0x0][0x628] ;  /* 0x00018a00ff1a7b82 */ /* 0x000e620000000a00 */
[----:B------:R-:W-:Y:S02]  /*1210*/  IMAD.MOV.U32 R8, RZ, RZ, R18 ;  /* 0x000000ffff087224 */ /* 0x000fe400078e0012 */
[----:B------:R-:W-:-:S05]  /*1220*/  IMAD.MOV.U32 R9, RZ, RZ, R17 ;  /* 0x000000ffff097224 */ /* 0x000fca00078e0011 */
[----:B------:R-:W2:Y:S08]  /*1230*/  LDC R2, c[0x0][0x630] ;  /* 0x00018c00ff027b82 */ /* 0x000eb00000000800 */
[----:B------:R-:W3:Y:S01]  /*1240*/  LDC.64 R28, c[0x0][0x620] ;  /* 0x00018800ff1c7b82 */ /* 0x000ee20000000a00 */
[----:B-1----:R-:W-:-:S04]  /*1250*/  ISETP.NE.U32.AND P0, PT, R26, RZ, PT ;  /* 0x000000ff1a00720c */ /* 0x002fc80003f05070 */
[----:B------:R-:W-:-:S13]  /*1260*/  ISETP.NE.AND.EX P0, PT, R27, RZ, PT, P0 ;  /* 0x000000ff1b00720c */ /* 0x000fda0003f05300 */
[----:B--23--:R-:W-:Y:S05]  /*1270*/  @!P0 BRA `(.L_x_14) ;  /* 0x0000000000288947 */ /* 0x00cfea0003800000 */
[----:B0-----:R-:W0:Y:S02]  /*1280*/  LDC R13, c[0x0][0x634] ;  /* 0x00018d00ff0d7b82 */ /* 0x001e240000000800 */
[----:B0-----:R-:W-:-:S05]  /*1290*/  IADD3 R13, P0, R18, R13, RZ ;  /* 0x0000000d120d7210 */ /* 0x001fca0007f1e0ff */
[----:B------:R-:W-:-:S04]  /*12a0*/  IMAD.X R15, RZ, RZ, R17, P0 ;  /* 0x000000ffff0f7224 */ /* 0x000fc800000e0611 */
[----:B------:R-:W-:-:S04]  /*12b0*/  IMAD.WIDE.U32 R8, R15, R26, RZ ;  /* 0x0000001a0f087225 */ /* 0x000fc800078e00ff */
[----:B------:R-:W-:-:S04]  /*12c0*/  IMAD.WIDE.U32 R10, P0, R13, R27, R8 ;  /* 0x0000001b0d0a7225 */ /* 0x000fc80007800008 */
[----:B------:R-:W-:-:S04]  /*12d0*/  IMAD.WIDE.U32 R8, R13, R26, RZ ;  /* 0x0000001a0d087225 */ /* 0x000fc800078e00ff */
[----:B------:R-:W-:Y:S01]  /*12e0*/  IMAD.X R13, RZ, RZ, RZ, P0 ;  /* 0x000000ffff0d7224 */ /* 0x000fe200000e06ff */
[----:B------:R-:W-:Y:S01]  /*12f0*/  IADD3 RZ, P0, R9, R10, RZ ;  /* 0x0000000a09ff7210 */ /* 0x000fe20007f1e0ff */
[----:B------:R-:W-:-:S04]  /*1300*/  IMAD.MOV.U32 R12, RZ, RZ, R11 ;  /* 0x000000ffff0c7224 */ /* 0x000fc800078e000b */
[----:B------:R-:W-:-:S08]  /*1310*/  IMAD.WIDE.U32.X R8, R15, R27, R12, P0 ;  /* 0x0000001b0f087225 */ /* 0x000fd000000e040c */
.L_x_14:
[----:B------:R-:W1:Y:S01]  /*1320*/  LDC.64 R32, c[0x0][0x640] ;  /* 0x00019000ff207b82 */ /* 0x000e620000000a00 */
[-C--:B------:R-:W-:Y:S01]  /*1330*/  SHF.R.U64 R30, R8, R2.reuse, R9 ;  /* 0x00000002081e7219 */ /* 0x080fe20000001209 */
[----:B------:R-:W-:Y:S01]  /*1340*/  IMAD.MOV.U32 R19, RZ, RZ, R17 ;  /* 0x000000ffff137224 */ /* 0x000fe200078e0011 */
[----:B------:R-:W-:Y:S01]  /*1350*/  SHF.R.U32.HI R2, RZ, R2, R9 ;  /* 0x00000002ff027219 */ /* 0x000fe20000011609 */
[----:B------:R-:W-:Y:S01]  /*1360*/  IMAD.MOV.U32 R26, RZ, RZ, 0x1 ;  /* 0x00000001ff1a7424 */ /* 0x000fe200078e00ff */
[----:B------:R-:W-:-:S03]  /*1370*/  IADD3 R11, P0, RZ, -R30, RZ ;  /* 0x8000001eff0b7210 */ /* 0x000fc60007f1e0ff */
[----:B------:R-:W2:Y:S02]  /*1380*/  LDC R10, c[0x0][0x618] ;  /* 0x00018600ff0a7b82 */ /* 0x000ea40000000800 */
[----:B------:R-:W-:-:S04]  /*1390*/  IMAD.X R9, RZ, RZ, ~R2, P0 ;  /* 0x000000ffff097224 */ /* 0x000fc800000e0e02 */
[-C--:B------:R-:W-:Y:S02]  /*13a0*/  IMAD R2, R9, R28.reuse, RZ ;  /* 0x0000001c09027224 */ /* 0x080fe400078e02ff */
[----:B0-----:R-:W0:Y:S01]  /*13b0*/  LDC R13, c[0x0][0x608] ;  /* 0x00018200ff0d7b82 */ /* 0x001e220000000800 */
[----:B------:R-:W-:-:S04]  /*13c0*/  IMAD.WIDE.U32 R8, R11, R28, R18 ;  /* 0x0000001c0b087225 */ /* 0x000fc800078e0012 */
[----:B------:R-:W-:Y:S02]  /*13d0*/  IMAD R11, R11, R29, R2 ;  /* 0x0000001d0b0b7224 */ /* 0x000fe400078e0202 */
[----:B------:R-:W-:Y:S01]  /*13e0*/  IMAD.MOV.U32 R2, RZ, RZ, -0x1 ;  /* 0xffffffffff027424 */ /* 0x000fe200078e00ff */
[----:B------:R-:W3:Y:S01]  /*13f0*/  LDC R31, c[0x0][0x658] ;  /* 0x00019600ff1f7b82 */ /* 0x000ee20000000800 */
[----:B------:R-:W-:Y:S01]  /*1400*/  IMAD.IADD R9, R9, 0x1, R11 ;  /* 0x0000000109097824 */ /* 0x000fe200078e020b */
[----:B-1----:R-:W-:-:S04]  /*1410*/  ISETP.NE.U32.AND P0, PT, R32, RZ, PT ;  /* 0x000000ff2000720c */ /* 0x002fc80003f05070 */
[----:B------:R-:W-:Y:S02]  /*1420*/  ISETP.NE.AND.EX P0, PT, R33, RZ, PT, P0 ;  /* 0x000000ff2100720c */ /* 0x000fe40003f05300 */
[----:B------:R-:W1:Y:S01]  /*1430*/  LDC R29, c[0x0][0x600] ;  /* 0x00018000ff1d7b82 */ /* 0x000e620000000800 */
[-CC-:B--2---:R-:W-:Y:S02]  /*1440*/  SHF.R.U64 R27, R8, R10.reuse, R9.reuse ;  /* 0x0000000a081b7219 */ /* 0x184fe40000001209 */
[----:B------:R-:W-:-:S05]  /*1450*/  SHF.R.U32.HI R8, RZ, R10, R9 ;  /* 0x0000000aff087219 */ /* 0x000fca0000011609 */
[----:B------:R-:W2:Y:S01]  /*1460*/  LDC R22, c[0x0][0x648] ;  /* 0x00019200ff167b82 */ /* 0x000ea20000000800 */
[-CC-:B0-----:R-:W-:Y:S02]  /*1470*/  SHF.R.U64 R34, R27, R13.reuse, R8.reuse ;  /* 0x0000000d1b227219 */ /* 0x181fe40000001208 */
[----:B------:R-:W-:-:S05]  /*1480*/  SHF.R.U32.HI R8, RZ, R13, R8 ;  /* 0x0000000dff087219 */ /* 0x000fca0000011608 */
[----:B------:R-:W0:Y:S01]  /*1490*/  LDC R24, c[0x0][0x638] ;  /* 0x00018e00ff187b82 */ /* 0x000e220000000800 */
[-CC-:B---3--:R-:W-:Y:S02]  /*14a0*/  SHF.R.U64 R36, R34, R31.reuse, R8.reuse ;  /* 0x0000001f22247219 */ /* 0x188fe40000001208 */
[-C--:B------:R-:W-:Y:S02]  /*14b0*/  SHF.L.U32 R2, R2, R31.reuse, RZ ;  /* 0x0000001f02027219 */ /* 0x080fe400000006ff */
[----:B------:R-:W-:Y:S01]  /*14c0*/  SHF.R.U32.HI R9, RZ, R31, R8 ;  /* 0x0000001fff097219 */ /* 0x000fe20000011608 */
[----:B------:R-:W-:Y:S01]  /*14d0*/  IMAD.MOV.U32 R8, RZ, RZ, R36 ;  /* 0x000000ffff087224 */ /* 0x000fe200078e0024 */
[----:B------:R-:W-:Y:S01]  /*14e0*/  LOP3.LUT R15, RZ, R2, RZ, 0x33, !PT ;  /* 0x00000002ff0f7212 */ /* 0x000fe200078e33ff */
[----:B------:R-:W3:Y:S01]  /*14f0*/  LDC R28, c[0x0][0x610] ;  /* 0x00018400ff1c7b82 */ /* 0x000ee20000000800 */
[----:B------:R-:W-:Y:S05]  /*1500*/  @!P0 BRA `(.L_x_15) ;  /* 0x0000000000288947 */ /* 0x000fea0003800000 */
[----:B------:R-:W4:Y:S02]  /*1510*/  LDC R13, c[0x0][0x64c] ;  /* 0x00019300ff0d7b82 */ /* 0x000f240000000800 */
[----:B----4-:R-:W-:-:S05]  /*1520*/  IADD3 R13, P0, R36, R13, RZ ;  /* 0x0000000d240d7210 */ /* 0x010fca0007f1e0ff */
        /* <DEDUP_REMOVED lines=8> */
.L_x_15:
[----:B--2---:R-:W-:Y:S01]  /*15b0*/  SHF.R.U64 R7, R8, R22, R9 ;  /* 0x0000001608077219 */ /* 0x004fe20000001209 */
[----:B-1----:R-:W-:Y:S01]  /*15c0*/  VIADD R8, R29, 0xffffffff ;  /* 0xffffffff1d087836 */ /* 0x002fe20000000000 */
[----:B------:R-:W-:Y:S01]  /*15d0*/  SHF.L.U32 R2, R26, R31, RZ ;  /* 0x0000001f1a027219 */ /* 0x000fe200000006ff */
[----:B------:R-:W-:Y:S01]  /*15e0*/  @P1 IMAD R21, R25, R20, R6 ;  /* 0x0000001419151224 */ /* 0x000fe200078e0206 */
[----:B------:R-:W-:Y:S01]  /*15f0*/  LOP3.LUT R15, R34, R15, RZ, 0xc0, !PT ;  /* 0x0000000f220f7212 */ /* 0x000fe200078ec0ff */
[----:B------:R-:W-:Y:S01]  /*1600*/  IMAD.MOV R9, RZ, RZ, -R7 ;  /* 0x000000ffff097224 */ /* 0x000fe200078e0a07 */
[----:B------:R-:W-:-:S03]  /*1610*/  LOP3.LUT R8, R27, R8, RZ, 0xc0, !PT ;  /* 0x000000081b087212 */ /* 0x000fc600078ec0ff */
[----:B------:R-:W-:Y:S02]  /*1620*/  IMAD R6, R2, R7, R15 ;  /* 0x0000000702067224 */ /* 0x000fe400078e020f */
[----:B0-----:R-:W-:Y:S02]  /*1630*/  IMAD R2, R9, R24, R36 ;  /* 0x0000001809027224 */ /* 0x001fe400078e0224 */
[----:B---3--:R-:W-:Y:S02]  /*1640*/  IMAD R19, R6, R28, R21 ;  /* 0x0000001c06137224 */ /* 0x008fe400078e0215 */
[----:B------:R-:W-:Y:S02]  /*1650*/  IMAD R2, R2, R29, R8 ;  /* 0x0000001d02027224 */ /* 0x000fe400078e0208 */
[----:B------:R-:W-:-:S03]  /*1660*/  IMAD.MOV.U32 R6, RZ, RZ, 0x1 ;  /* 0x00000001ff067424 */ /* 0x000fc600078e00ff */
[----:B------:R-:W-:Y:S02]  /*1670*/  SEL R22, R2, R19, !P1 ;  /* 0x0000001302167207 */ /* 0x000fe40004800000 */
[----:B------:R-:W-:Y:S01]  /*1680*/  SEL R19, R19, R2, !P1 ;  /* 0x0000000213137207 */ /* 0x000fe20004800000 */
[----:B------:R-:W-:Y:S01]  /*1690*/  IMAD.MOV.U32 R2, RZ, RZ, R30 ;  /* 0x000000ffff027224 */ /* 0x000fe200078e001e */
[----:B------:R-:W-:-:S07]  /*16a0*/  PRMT R8, R6, 0x7610, R8 ;  /* 0x0000761006087816 */ /* 0x000fce0000000008 */
.L_x_13:
[----:B------:R-:W-:Y:S05]  /*16b0*/  @!P2 BRA `(.L_x_16) ;  /* 0x00000000000ca947 */ /* 0x000fea0003800000 */
[----:B------:R-:W-:Y:S01]  /*16c0*/  UCGABAR_WAIT ;  /* 0x0000000000007dc7 */ /* 0x000fe20008000000 */
[----:B------:R-:W-:Y:S01]  /*16d0*/  CCTL.IVALL ;  /* 0x00000000ff00798f */ /* 0x000fe20002000000 */
[----:B------:R-:W-:Y:S05]  /*16e0*/  BRA `(.L_x_17) ;  /* 0x0000000000047947 */ /* 0x000fea0003800000 */
.L_x_16:
[----:B------:R-:W-:Y:S06]  /*16f0*/  BAR.SYNC.DEFER_BLOCKING 0x0 ;  /* 0x0000000000007b1d */ /* 0x000fec0000010000 */
.L_x_17:
[----:B------:R-:W-:Y:S05]  /*1700*/  @!P4 BRA `(.L_x_18) ;  /* 0x0000003400a0c947 */ /* 0x000fea0003800000 */
[----:B------:R-:W-:-:S13]  /*1710*/  ISETP.GT.U32.AND P0, PT, R35, 0x1, PT ;  /* 0x000000012300780c */ /* 0x000fda0003f04070 */
[----:B------:R-:W-:Y:S05]  /*1720*/  @P0 EXIT ;  /* 0x000000000000094d */ /* 0x000fea0003800000 */
.L_x_19:
[----:B------:R-:W-:-:S08]  /*1730*/  NOP ;  /* 0x0000000000007918 */ /* 0x000fd00000000000 */
[----:B------:R-:W1:Y:S02]  /*1740*/  USETMAXREG.TRY_ALLOC.CTAPOOL UP0, 0xe8 ;  /* 0x000000e8000079c8 */ /* 0x000e640008000600 */
[----:B-1----:R-:W-:-:S13]  /*1750*/  PLOP3.LUT P0, PT, PT, PT, UP0, 0x80, 0x0 ;  /* 0x000000000000781c */ /* 0x002fda0003f0f008 */
[----:B------:R-:W-:Y:S05]  /*1760*/  @!P0 BRA `(.L_x_19) ;  /* 0xfffffffc00f08947 */ /* 0x000fea000383ffff */
[----:B------:R-:W-:-:S13]  /*1770*/  LOP3.LUT P0, RZ, R8, 0xff, RZ, 0xc0, !PT ;  /* 0x000000ff08ff7812 */ /* 0x000fda000780c0ff */
[----:B------:R-:W-:Y:S05]  /*1780*/  @!P0 EXIT ;  /* 0x000000000000894d */ /* 0x000fea0003800000 */
[----:B------:R-:W1:Y:S01]  /*1790*/  S2UR UR4, SR_CgaCtaId ;  /* 0x00000000000479c3 */ /* 0x000e620000008800 */
[----:B------:R-:W-:Y:S01]  /*17a0*/  VIADD R14, R14, 0xffffffff ;  /* 0xffffffff0e0e7836 */ /* 0x000fe20000000000 */
[CC--:B------:R-:W-:Y:S01]  /*17b0*/  LEA.HI R4, R0.reuse, R3.reuse, RZ, 0x2 ;  /* 0x0000000300047211 */ /* 0x0c0fe200078f10ff */
[----:B------:R-:W-:Y:S01]  /*17c0*/  UMOV UR41, 0x400 ;  /* 0x0000040000297882 */ /* 0x000fe20000000000 */
[----:B------:R-:W-:Y:S01]  /*17d0*/  LEA.HI R0, R0, R3, RZ, 0x5 ;  /* 0x0000000300007211 */ /* 0x000fe200078f28ff */
[----:B------:R-:W-:Y:S01]  /*17e0*/  UISETP.LT.AND UP0, UPT, UR40, 0x1, UPT ;  /* 0x000000012800788c */ /* 0x000fe2000bf01270 */
[----:B------:R-:W-:Y:S01]  /*17f0*/  R2UR UR42, R14 ;  /* 0x000000000e2a72ca */ /* 0x000fe200000e0000 */
[----:B------:R-:W-:Y:S01]  /*1800*/  ULDC UR6, c[0x0][0x284] ;  /* 0x0000a10000067ab9 */ /* 0x000fe20000000800 */
[--C-:B------:R-:W-:Y:S01]  /*1810*/  SHF.R.S32.HI R60, RZ, 0x2, R4.reuse ;  /* 0x00000002ff3c7819 */ /* 0x100fe20000011404 */
[----:B------:R-:W-:Y:S01]  /*1820*/  USEL UR43, UR40, 0x1, UP0 ;  /* 0x00000001282b7887 */ /* 0x000fe20008000000 */
[----:B------:R-:W-:Y:S01]  /*1830*/  SHF.R.S32.HI R5, RZ, 0x1f, R4 ;  /* 0x0000001fff057819 */ /* 0x000fe20000011404 */
[----:B------:R-:W-:Y:S01]  /*1840*/  USHF.L.U32 UR46, UR40, 0x1, URZ ;  /* 0x00000001282e7899 */ /* 0x000fe2000800063f */
[----:B------:R-:W-:Y:S01]  /*1850*/  LOP3.LUT R62, R4, 0xfffffffc, RZ, 0xc0, !PT ;  /* 0xfffffffc043e7812 */ /* 0x000fe200078ec0ff */
[----:B------:R-:W-:Y:S01]  /*1860*/  UIADD3 UR43, -UR43, UR40, URZ ;  /* 0x000000282b2b7290 */ /* 0x000fe2000fffe13f */
[----:B------:R-:W-:-:S02]  /*1870*/  LEA.HI R5, R5, R60, RZ, 0x3 ;  /* 0x0000003c05057211 */ /* 0x000fc400078f18ff */
[----:B------:R-:W-:Y:S01]  /*1880*/  ISETP.NE.AND P0, PT, R14, RZ, PT ;  /* 0x000000ff0e00720c */ /* 0x000fe20003f05270 */
[----:B------:R-:W-:Y:S01]  /*1890*/  IMAD.IADD R62, R3, 0x1, -R62 ;  /* 0x00000001033e7824 */ /* 0x000fe200078e0a3e */
[----:B------:R-:W-:Y:S01]  /*18a0*/  LOP3.LUT R5, R5, 0xfffffff8, RZ, 0xc0, !PT ;  /* 0xfffffff805057812 */ /* 0x000fe200078ec0ff */
[----:B------:R-:W-:Y:S01]  /*18b0*/  USHF.L.U32 UR42, UR42, 0x3, URZ ;  /* 0x000000032a2a7899 */ /* 0x000fe2000800063f */
[----:B------:R-:W-:Y:S02]  /*18c0*/  LOP3.LUT R72, R16, 0x1, RZ, 0xfc, !PT ;  /* 0x0000000110487812 */ /* 0x000fe400078efcff */
[----:B------:R-:W-:Y:S01]  /*18d0*/  SEL R73, RZ, 0x1, P0 ;  /* 0x00000001ff497807 */ /* 0x000fe20000000000 */
[----:B------:R-:W-:Y:S01]  /*18e0*/  IMAD.IADD R60, R60, 0x1, -R5 ;  /* 0x000000013c3c7824 */ /* 0x000fe200078e0a05 */
[----:B-1----:R-:W-:Y:S01]  /*18f0*/  ULEA UR41, UR4, UR41, 0x18 ;  /* 0x0000002904297291 */ /* 0x002fe2000f8ec03f */
[----:B------:R-:W-:Y:S01]  /*1900*/  SHF.R.S32.HI R5, RZ, 0x5, R0 ;  /* 0x00000005ff057819 */ /* 0x000fe20000011400 */
[----:B------:R-:W-:-:S02]  /*1910*/  IMAD.U32 R64, RZ, RZ, UR42 ;  /* 0x0000002aff407e24 */ /* 0x000fc4000f8e00ff */
[----:B------:R-:W-:Y:S01]  /*1920*/  UIADD3 UR47, UR41, 0x1d0, URZ ;  /* 0x000001d0292f7890 */ /* 0x000fe2000fffe03f */
[--C-:B------:R-:W-:Y:S01]  /*1930*/  SHF.R.S32.HI R61, RZ, 0x1f, R60.reuse ;  /* 0x0000001fff3d7819 */ /* 0x100fe2000001143c */
[----:B------:R-:W-:Y:S01]  /*1940*/  UIADD3 UR4, UR41, 0x1c300, URZ ;  /* 0x0001c30029047890 */ /* 0x000fe2000fffe03f */
[C-C-:B------:R-:W-:Y:S01]  /*1950*/  IMAD R67, R5.reuse, -0x10, -R60.reuse ;  /* 0xfffffff005437824 */ /* 0x140fe200078e0a3c */
[----:B------:R-:W-:Y:S01]  /*1960*/  UIADD3 UR5, UR41, 0x300, URZ ;  /* 0x0000030029057890 */ /* 0x000fe2000fffe03f */
[C---:B------:R-:W-:Y:S01]  /*1970*/  LOP3.LUT R66, R64.reuse, 0x8, RZ, 0xc0, !PT ;  /* 0x0000000840427812 */ /* 0x040fe200078ec0ff */
[----:B------:R-:W-:Y:S01]  /*1980*/  USHF.R.U32.HI UR4, URZ, 0x4, UR4 ;  /* 0x000000043f047899 */ /* 0x000fe20008011604 */
[----:B------:R-:W-:Y:S01]  /*1990*/  IMAD.U32 R63, RZ, RZ, UR47 ;  /* 0x0000002fff3f7e24 */ /* 0x000fe2000f8e00ff */
[----:B------:R-:W-:Y:S01]  /*19a0*/  USHF.R.U32.HI UR5, URZ, 0x4, UR5 ;  /* 0x000000043f057899 */ /* 0x000fe20008011605 */
[----:B------:R-:W-:Y:S01]  /*19b0*/  IMAD.WIDE R60, R5, 0x10, R60 ;  /* 0x00000010053c7825 */ /* 0x000fe200078e023c */
[----:B------:R-:W-:Y:S01]  /*19c0*/  ULOP3.LUT UR4, UR4, 0x3fff, URZ, 0xc0, !UPT ;  /* 0x00003fff04047892 */ /* 0x000fe2000f8ec03f */
[----:B------:R-:W-:Y:S01]  /*19d0*/  LOP3.LUT R64, R64, 0x8, RZ, 0xc, !PT ;  /* 0x0000000840407812 */ /* 0x000fe200078e0cff */
[----:B------:R-:W-:Y:S01]  /*19e0*/  ULOP3.LUT UR5, UR5, 0x3fff, URZ, 0xc0, !UPT ;  /* 0x00003fff05057892 */ /* 0x000fe2000f8ec03f */
[----:B------:R-:W-:Y:S01]  /*19f0*/  VIADD R65, R63, UR42 ;  /* 0x0000002a3f417c36 */ /* 0x000fe20008000000 */
[----:B------:R-:W-:Y:S01]  /*1a00*/  LOP3.LUT R66, R66, 0x18, RZ, 0x3c, !PT ;  /* 0x0000001842427812 */ /* 0x000fe200078e3cff */
[----:B------:R-:W-:Y:S01]  /*1a10*/  VIADD R67, R67, UR6 ;  /* 0x0000000643437c36 */ /* 0x000fe20008000000 */
[----:B------:R-:W-:-:S02]  /*1a20*/  ULOP3.LUT UR44, UR4, 0x10000, URZ, 0xfc, !UPT ;  /* 0x00010000042c7892 */ /* 0x000fc4000f8efc3f */
[----:B------:R-:W-:-:S12]  /*1a30*/  ULOP3.LUT UR45, UR5, 0x10000, URZ, 0xfc, !UPT ;  /* 0x00010000052d7892 */ /* 0x000fd8000f8efc3f */
.L_x_103:
[----:B------:R-:W-:Y:S01]  /*1a40*/  SHF.L.U32 R0, R73, 0x1f, RZ ;  /* 0x0000001f49007819 */ /* 0x000fe200000006ff */
[----:B------:R-:W-:Y:S02]  /*1a50*/  ULDC UR4, c[0x0][0x28c] ;  /* 0x0000a30000047ab9 */ /* 0x000fe40000000800 */
[----:B------:R-:W-:Y:S01]  /*1a60*/  ISETP.LT.AND P1, PT, RZ, UR4, PT ;  /* 0x00000004ff007c0c */ /* 0x000fe2000bf21270 */
[----:B-1----:R-:W1:Y:S02]  /*1a70*/  SYNCS.PHASECHK.TRANS64.TRYWAIT P0, [R63+UR42], R0 ;  /* 0x000000003f0075a7 */ /* 0x002e64000800016a */
[----:B-1-34-:R-:W-:Y:S10]  /*1a80*/  @!P0 BRA `(.L_x_20) ;  /* 0x0000005000388947 */ /* 0x01aff40003800000 */
.L_x_149:
[----:B------:R-:W-:Y:S05]  /*1a90*/  @P1 BRA `(.L_x_21) ;  /* 0x0000000000401947 */ /* 0x000fea0003800000 */
[----:B-1----:R-:W-:Y:S01]  /*1aa0*/  MOV R0, 0x0 ;  /* 0x0000000000007802 */ /* 0x002fe20000000f00 */
[----:B------:R-:W-:Y:S01]  /*1ab0*/  ULDC.64 UR4, c[0x4][0x68] ;  /* 0x01001a0000047ab9 */ /* 0x000fe20000000a00 */
[----:B------:R-:W-:Y:S01]  /*1ac0*/  ULDC.64 UR6, c[0x4][0x8] ;  /* 0x0100020000067ab9 */ /* 0x000fe20000000a00 */
[----:B------:R-:W-:Y:S01]  /*1ad0*/  IMAD.U32 R4, RZ, RZ, UR4 ;  /* 0x00000004ff047e24 */ /* 0x000fe2000f8e00ff */
[----:B------:R1:W2:Y:S01]  /*1ae0*/  LDC.64 R14, c[0x4][R0] ;  /* 0x01000000000e7b82 */ /* 0x0002a20000000a00 */
[----:B------:R-:W-:Y:S01]  /*1af0*/  IMAD.U32 R5, RZ, RZ, UR5 ;  /* 0x00000005ff057e24 */ /* 0x000fe2000f8e00ff */
[----:B------:R-:W-:Y:S01]  /*1b00*/  ULDC.64 UR4, c[0x4][0x70] ;  /* 0x01001c0000047ab9 */ /* 0x000fe20000000a00 */
[----:B------:R-:W-:Y:S02]  /*1b10*/  IMAD.U32 R10, RZ, RZ, UR6 ;  /* 0x00000006ff0a7e24 */ /* 0x000fe4000f8e00ff */
[----:B------:R-:W-:Y:S02]  /*1b20*/  IMAD.U32 R6, RZ, RZ, UR4 ;  /* 0x00000004ff067e24 */ /* 0x000fe4000f8e00ff */
[----:B------:R-:W-:-:S02]  /*1b30*/  IMAD.U32 R7, RZ, RZ, UR5 ;  /* 0x00000005ff077e24 */ /* 0x000fc4000f8e00ff */
[----:B------:R-:W-:Y:S02]  /*1b40*/  IMAD.U32 R11, RZ, RZ, UR7 ;  /* 0x00000007ff0b7e24 */ /* 0x000fe4000f8e00ff */
[----:B------:R-:W-:Y:S02]  /*1b50*/  IMAD.MOV.U32 R8, RZ, RZ, 0x1e1 ;  /* 0x000001e1ff087424 */ /* 0x000fe400078e00ff */
[----:B0-----:R-:W-:Y:S02]  /*1b60*/  IMAD.MOV.U32 R12, RZ, RZ, 0x1 ;  /* 0x00000001ff0c7424 */ /* 0x001fe400078e00ff */
[----:B-1----:R-:W-:-:S07]  /*1b70*/  IMAD.MOV.U32 R13, RZ, RZ, RZ ;  /* 0x000000ffff0d7224 */ /* 0x002fce00078e00ff */
[----:B------:R-:W-:-:S07]  /*1b80*/  LEPC R20, `(.L_x_21) ;  /* 0x000000001014794e */ /* 0x000fce0000000000 */
[----:B--2--5:R-:W-:Y:S05]  /*1b90*/  CALL.ABS.NOINC R14 ;  /* 0x000000000e007343 */ /* 0x024fea0003c00000 */
.L_x_21:
[----:B------:R-:W-:-:S13]  /*1ba0*/  ISETP.NE.AND P0, PT, R72, 0x3, PT ;  /* 0x000000034800780c */ /* 0x000fda0003f05270 */
[----:B------:R-:W-:Y:S05]  /*1bb0*/  @!P0 BRA `(.L_x_22) ;  /* 0x0000000000048947 */ /* 0x000fea0003800000 */
[----:B------:R-:W-:Y:S01]  /*1bc0*/  BPT.TRAP 0x1 ;  /* 0x000000040000795c */ /* 0x000fe20000300000 */
.L_x_22:
[----:B------:R-:W-:Y:S02]  /*1bd0*/  IMAD.U32 R3, RZ, RZ, UR39 ;  /* 0x00000027ff037e24 */ /* 0x000fe4000f8e00ff */
[----:B-1----:R-:W-:-:S03]  /*1be0*/  IMAD.U32 R0, RZ, RZ, UR38 ;  /* 0x00000026ff007e24 */ /* 0x002fc6000f8e00ff */
[----:B------:R-:W-:Y:S02]  /*1bf0*/  LEA R3, R3, UR41, 0x3 ;  /* 0x0000002903037c11 */ /* 0x000fe4000f8e18ff */
[----:B------:R-:W-:-:S04]  /*1c00*/  SHF.L.U32 R0, R0, 0x1f, RZ ;  /* 0x0000001f00007819 */ /* 0x000fc800000006ff */
[----:B------:R1:W2:Y:S01]  /*1c10*/  SYNCS.PHASECHK.TRANS64.TRYWAIT P1, [R3+URZ], R0 ;  /* 0x00000000030075a7 */ /* 0x0002a2000802017f */
[----:B------:R-:W-:Y:S05]  /*1c20*/  @!P0 BRA `(.L_x_23) ;  /* 0x0000000000048947 */ /* 0x000fea0003800000 */
[----:B------:R-:W-:Y:S01]  /*1c30*/  BPT.TRAP 0x1 ;  /* 0x000000040000795c */ /* 0x000fe20000300000 */
.L_x_23:
[----:B--2---:R-:W-:Y:S05]  /*1c40*/  @P1 BRA `(.L_x_24) ;  /* 0x0000000000081947 */ /* 0x004fea0003800000 */
[----:B------:R-:W2:Y:S02]  /*1c50*/  SYNCS.PHASECHK.TRANS64.TRYWAIT P1, [R3+URZ], R0 ;  /* 0x00000000030075a7 */ /* 0x000ea4000802017f */
[----:B--2---:R-:W-:Y:S05]  /*1c60*/  @!P1 BRA `(.L_x_25) ;  /* 0x0000004c00d49947 */ /* 0x004fea0003800000 */
.L_x_24:
[----:B------:R-:W-:Y:S05]  /*1c70*/  WARPSYNC.ALL ;  /* 0x0000000000007948 */ /* 0x000fea0003800000 */
[----:B------:R-:W-:Y:S01]  /*1c80*/  ULEA UR4, UR39, UR45, 0x8 ;  /* 0x0000002d27047291 */ /* 0x000fe2000f8e403f */
[----:B------:R-:W-:Y:S01]  /*1c90*/  WARPGROUP.ARRIVE ;  /* 0x00000000000079c5 */ /* 0x000fe20000000000 */
[----:B------:R-:W-:Y:S01]  /*1ca0*/  ULEA UR6, UR39, UR44, 0x8 ;  /* 0x0000002c27067291 */ /* 0x000fe2000f8e403f */
[----:B-12---:R-:W-:Y:S01]  /*1cb0*/  IMAD.U32 R0, RZ, RZ, UR43 ;  /* 0x0000002bff007e24 */ /* 0x006fe2000f8e00ff */
[----:B------:R-:W-:Y:S01]  /*1cc0*/  UMOV UR5, 0x80000020 ;  /* 0x8000002000057882 */ /* 0x000fe20000000000 */
[----:B------:R-:W-:-:S03]  /*1cd0*/  UMOV UR7, 0x80000020 ;  /* 0x8000002000077882 */ /* 0x000fc60000000000 */
[----:B------:R-:W-:-:S03]  /*1ce0*/  ISETP.GE.AND P1, PT, R0, 0x1, PT ;  /* 0x000000010000780c */ /* 0x000fc60003f26270 */
[----:B------:R-:W-:Y:S01]  /*1cf0*/  HGMMA.64x64x16.F32.BF16 R24, gdesc[UR4], RZ, !UPT, gsb0 ;  /* 0x00e00000041879f0 */ /* 0x000fe2000c0018ff */
[----:B------:R-:W-:Y:S02]  /*1d00*/  UIADD3 UR4, UR4, 0x2, URZ ;  /* 0x0000000204047890 */ /* 0x000fe4000fffe03f */
[----:B------:R-:W-:Y:S01]  /*1d10*/  UIADD3 UR6, UR6, 0x2, URZ ;  /* 0x0000000206067890 */ /* 0x000fe2000fffe03f */
[----:B------:R-:W-:Y:S01]  /*1d20*/  UMOV UR5, 0x80000020 ;  /* 0x8000002000057882 */ /* 0x000fe20000000000 */
[----:B------:R-:W-:Y:S01]  /*1d30*/  UMOV UR7, 0x80000020 ;  /* 0x8000002000077882 */ /* 0x000fe20000000000 */
[----:B------:R-:W-:Y:S02]  /*1d40*/  WARPGROUP.DEPBAR.LE gsb0, 0x0 ;  /* 0x00008000000079c5 */ /* 0x000fe40000010000 */
[----:B------:R-:W-:-:S06]  /*1d50*/  WARPGROUP.ARRIVE ;  /* 0x00000000000079c5 */ /* 0x000fcc0000000000 */
[----:B------:R-:W-:Y:S03]  /*1d60*/  HGMMA.64x64x16.F32.BF16 R24, gdesc[UR4], R24, gsb0 ;  /* 0x00e00000041879f0 */ /* 0x000fe60008001818 */
[----:B------:R-:W-:Y:S02]  /*1d70*/  WARPGROUP.DEPBAR.LE gsb0, 0x0 ;  /* 0x00008000000079c5 */ /* 0x000fe40000010000 */
[----:B------:R-:W-:Y:S05]  /*1d80*/  @!P1 BRA `(.L_x_26) ;  /* 0x0000000000d49947 */ /* 0x000fea0003800000 */
[----:B------:R-:W-:Y:S01]  /*1d90*/  UIADD3 UR4, UR39, 0x1, URZ ;  /* 0x0000000127047890 */ /* 0x000fe2000fffe03f */
[----:B------:R-:W-:Y:S02]  /*1da0*/  IMAD.U32 R0, RZ, RZ, UR43 ;  /* 0x0000002bff007e24 */ /* 0x000fe4000f8e00ff */
[----:B------:R-:W-:Y:S01]  /*1db0*/  IMAD.U32 R3, RZ, RZ, UR39 ;  /* 0x00000027ff037e24 */ /* 0x000fe2000f8e00ff */
[----:B------:R-:W-:-:S04]  /*1dc0*/  UISETP.NE.AND UP0, UPT, UR4, 0x1c, UPT ;  /* 0x0000001c0400788c */ /* 0x000fc8000bf05270 */
[----:B------:R-:W-:Y:S02]  /*1dd0*/  USEL UR5, URZ, 0x1, UP0 ;  /* 0x000000013f057887 */ /* 0x000fe40008000000 */
[----:B------:R-:W-:Y:S02]  /*1de0*/  USEL UR8, UR4, URZ, UP0 ;  /* 0x0000003f04087287 */ /* 0x000fe40008000000 */
[----:B------:R-:W-:-:S06]  /*1df0*/  ULOP3.LUT UR5, UR38, UR5, URZ, 0x3c, !UPT ;  /* 0x0000000526057292 */ /* 0x000fcc000f8e3c3f */
[----:B------:R-:W-:-:S07]  /*1e00*/  IMAD.U32 R6, RZ, RZ, UR5 ;  /* 0x00000005ff067e24 */ /* 0x000fce000f8e00ff */
.L_x_33:
[----:B------:R-:W-:Y:S05]  /*1e10*/  @!P0 BRA `(.L_x_27) ;  /* 0x0000000000048947 */ /* 0x000fea0003800000 */
[----:B------:R-:W-:Y:S01]  /*1e20*/  BPT.TRAP 0x1 ;  /* 0x000000040000795c */ /* 0x000fe20000300000 */
.L_x_27:
[----:B------:R-:W-:Y:S01]  /*1e30*/  ULEA UR4, UR8, UR41, 0x3 ;  /* 0x0000002908047291 */ /* 0x000fe2000f8e183f */
[----:B------:R-:W-:-:S08]  /*1e40*/  SHF.L.U32 R4, R6, 0x1f, RZ ;  /* 0x0000001f06047819 */ /* 0x000fd000000006ff */
[----:B------:R1:W2:Y:S01]  /*1e50*/  SYNCS.PHASECHK.TRANS64.TRYWAIT P1, [UR4], R4 ;  /* 0x00000004ff0075a7 */ /* 0x0002a20008020144 */
[----:B------:R-:W-:Y:S05]  /*1e60*/  @!P0 BRA `(.L_x_28) ;  /* 0x0000000000048947 */ /* 0x000fea0003800000 */
[----:B------:R-:W-:Y:S01]  /*1e70*/  BPT.TRAP 0x1 ;  /* 0x000000040000795c */ /* 0x000fe20000300000 */
.L_x_28:
[----:B--2---:R-:W-:Y:S05]  /*1e80*/  @P1 BRA `(.L_x_29) ;  /* 0x0000000000081947 */ /* 0x004fea0003800000 */
[----:B------:R-:W2:Y:S02]  /*1e90*/  SYNCS.PHASECHK.TRANS64.TRYWAIT P1, [UR4], R4 ;  /* 0x00000004ff0075a7 */ /* 0x000ea40008020144 */
[----:B--2---:R-:W-:Y:S05]  /*1ea0*/  @!P1 BRA `(.L_x_30) ;  /* 0x0000004c00589947 */ /* 0x004fea0003800000 */
.L_x_29:
[----:B------:R-:W-:Y:S01]  /*1eb0*/  ULEA UR4, UR8, UR45, 0x8 ;  /* 0x0000002d08047291 */ /* 0x000fe2000f8e403f */
[----:B------:R-:W-:Y:S01]  /*1ec0*/  WARPGROUP.ARRIVE ;  /* 0x00000000000079c5 */ /* 0x000fe20000000000 */
[----:B------:R-:W-:Y:S01]  /*1ed0*/  ULEA UR6, UR8, UR44, 0x8 ;  /* 0x0000002c08067291 */ /* 0x000fe2000f8e403f */
[----:B------:R-:W-:Y:S01]  /*1ee0*/  UMOV UR5, 0x80000020 ;  /* 0x8000002000057882 */ /* 0x000fe20000000000 */
[----:B------:R-:W-:-:S07]  /*1ef0*/  UMOV UR7, 0x80000020 ;  /* 0x8000002000077882 */ /* 0x000fce0000000000 */
[----:B------:R-:W-:Y:S01]  /*1f00*/  HGMMA.64x64x16.F32.BF16 R24, gdesc[UR4], R24, gsb0 ;  /* 0x00e00000041879f0 */ /* 0x000fe20008001818 */
        /* <DEDUP_REMOVED lines=9> */
[----:B------:R-:W-:Y:S01]  /*1fa0*/  BPT.TRAP 0x1 ;  /* 0x000000040000795c */ /* 0x000fe20000300000 */
.L_x_31:
[----:B------:R-:W-:-:S13]  /*1fb0*/  ISETP.NE.AND P1, PT, R57, RZ, PT ;  /* 0x000000ff3900720c */ /* 0x000fda0003f25270 */
[----:B-12---:R-:W-:-:S05]  /*1fc0*/  @P1 LEA R4, R3, UR41, 0x3 ;  /* 0x0000002903041c11 */ /* 0x006fca000f8e18ff */
[----:B------:R-:W-:-:S05]  /*1fd0*/  @P1 VIADD R5, R4, 0xe0 ;  /* 0x000000e004051836 */ /* 0x000fca0000000000 */
[----:B------:R-:W-:-:S04]  /*1fe0*/  @P1 PRMT R5, R56, 0x654, R5 ;  /* 0x0000065438051816 */ /* 0x000fc80000000005 */
[----:B------:R1:W-:Y:S01]  /*1ff0*/  @P1 SYNCS.ARRIVE.TRANS64.RED.A1T0 RZ, [R5+URZ], RZ ;  /* 0x000000ff05ff19a7 */ /* 0x0003e2000810043f */
[----:B------:R-:W-:-:S13]  /*2000*/  ISETP.GT.U32.AND P1, PT, R16, 0x1, PT ;  /* 0x000000011000780c */ /* 0x000fda0003f24070 */
[----:B-1----:R-:W-:Y:S05]  /*2010*/  @P1 BRA `(.L_x_32) ;  /* 0x0000000000041947 */ /* 0x002fea0003800000 */
[----:B------:R-:W-:Y:S01]  /*2020*/  BPT.TRAP 0x1 ;  /* 0x000000040000795c */ /* 0x000fe20000300000 */
.L_x_32:
[----:B------:R-:W-:Y:S01]  /*2030*/  UIADD3 UR8, UR8, 0x1, URZ ;  /* 0x0000000108087890 */ /* 0x000fe2000fffe03f */
[C---:B------:R-:W-:Y:S01]  /*2040*/  ISETP.GT.AND P2, PT, R0.reuse, 0x1, PT ;  /* 0x000000010000780c */ /* 0x040fe20003f44270 */
[----:B------:R-:W-:Y:S02]  /*2050*/  VIADD R3, R3, 0x1 ;  /* 0x0000000103037836 */ /* 0x000fe40000000000 */
[----:B------:R-:W-:Y:S01]  /*2060*/  UISETP.NE.AND UP0, UPT, UR8, 0x1c, UPT ;  /* 0x0000001c0800788c */ /* 0x000fe2000bf05270 */
[----:B------:R-:W-:Y:S02]  /*2070*/  VIADD R0, R0, 0xffffffff ;  /* 0xffffffff00007836 */ /* 0x000fe40000000000 */
[C---:B------:R-:W-:Y:S01]  /*2080*/  ISETP.NE.AND P1, PT, R3.reuse, 0x1c, PT ;  /* 0x0000001c0300780c */ /* 0x040fe20003f25270 */
[----:B------:R-:W-:Y:S02]  /*2090*/  USEL UR4, URZ, 0x1, UP0 ;  /* 0x000000013f047887 */ /* 0x000fe40008000000 */
[----:B------:R-:W-:Y:S01]  /*20a0*/  USEL UR8, UR8, URZ, UP0 ;  /* 0x0000003f08087287 */ /* 0x000fe20008000000 */
[----:B------:R-:W-:-:S03]  /*20b0*/  SEL R3, R3, RZ, P1 ;  /* 0x000000ff03037207 */ /* 0x000fc60000800000 */
[----:B------:R-:W-:Y:S01]  /*20c0*/  LOP3.LUT R6, R6, UR4, RZ, 0x3c, !PT ;  /* 0x0000000406067c12 */ /* 0x000fe2000f8e3cff */
[----:B------:R-:W-:Y:S07]  /*20d0*/  @P2 BRA `(.L_x_33) ;  /* 0xfffffffc004c2947 */ /* 0x000fee000383ffff */
.L_x_26:
[----:B------:R-:W1:Y:S01]  /*20e0*/  LDC R0, c[0x0][0x28c] ;  /* 0x0000a300ff007b82 */ /* 0x000e620000000800 */
[----:B------:R2:W-:Y:S01]  /*20f0*/  SYNCS.ARRIVE.TRANS64.A1T0 RZ, [R64+UR47], RZ ;  /* 0x000000ff40ff79a7 */ /* 0x0005e2000810002f */
[----:B-1----:R-:W-:-:S13]  /*2100*/  ISETP.GE.AND P1, PT, R0, 0x1, PT ;  /* 0x000000010000780c */ /* 0x002fda0003f26270 */
[----:B--2---:R-:W-:Y:S05]  /*2110*/  @!P1 BRA `(.L_x_34) ;  /* 0x0000000000449947 */ /* 0x004fea0003800000 */
[----:B------:R-:W-:Y:S05]  /*2120*/  @!P0 BRA `(.L_x_35) ;  /* 0x0000000000048947 */ /* 0x000fea0003800000 */
[----:B------:R-:W-:Y:S01]  /*2130*/  BPT.TRAP 0x1 ;  /* 0x000000040000795c */ /* 0x000fe20000300000 */
.L_x_35:
[----:B------:R-:W-:-:S13]  /*2140*/  ISETP.NE.AND P0, PT, R57, RZ, PT ;  /* 0x000000ff3900720c */ /* 0x000fda0003f05270 */
[----:B------:R-:W-:-:S05]  /*2150*/  VOTEU.ANY UP0, P0 ;  /* 0x00000000003f7886 */ /* 0x000fca0000000100 */
[----:B------:R-:W-:-:S06]  /*2160*/  @UP0 UIADD3 UR4, UR43, UR39, URZ ;  /* 0x000000272b040290 */ /* 0x000fcc000fffe03f */
[----:B------:R-:W-:Y:S02]  /*2170*/  IMAD.U32 R4, RZ, RZ, UR4 ;  /* 0x00000004ff047e24 */ /* 0x000fe4000f8e00ff */
[----:B------:R-:W-:-:S03]  /*2180*/  IMAD.U32 R3, RZ, RZ, UR4 ;  /* 0x00000004ff037e24 */ /* 0x000fc6000f8e00ff */
[----:B------:R-:W-:-:S05]  /*2190*/  @P0 SHF.R.U32.HI R4, RZ, 0x2, R4 ;  /* 0x00000002ff040819 */ /* 0x000fca0000011604 */
[----:B------:R-:W-:-:S04]  /*21a0*/  @P0 IMAD.WIDE.U32 R4, R4, 0x24924925, RZ ;  /* 0x2492492504040825 */ /* 0x000fc800078e00ff */
[----:B------:R-:W-:-:S05]  /*21b0*/  @P0 IMAD R4, R5, -0x1c, R3 ;  /* 0xffffffe405040824 */ /* 0x000fca00078e0203 */
[----:B------:R-:W-:-:S05]  /*21c0*/  @P0 LEA R4, R4, UR41, 0x3 ;  /* 0x0000002904040c11 */ /* 0x000fca000f8e18ff */
[----:B------:R-:W-:-:S05]  /*21d0*/  @P0 VIADD R3, R4, 0xe0 ;  /* 0x000000e004030836 */ /* 0x000fca0000000000 */
[----:B------:R-:W-:-:S04]  /*21e0*/  @P0 PRMT R3, R56, 0x654, R3 ;  /* 0x0000065438030816 */ /* 0x000fc80000000003 */
[----:B------:R1:W-:Y:S01]  /*21f0*/  @P0 SYNCS.ARRIVE.TRANS64.RED.A1T0 RZ, [R3+URZ], RZ ;  /* 0x000000ff03ff09a7 */ /* 0x0003e2000810043f */
[----:B------:R-:W-:-:S13]  /*2200*/  ISETP.GT.U32.AND P0, PT, R16, 0x1, PT ;  /* 0x000000011000780c */ /* 0x000fda0003f04070 */
[----:B-1----:R-:W-:Y:S05]  /*2210*/  @P0 BRA `(.L_x_34) ;  /* 0x0000000000040947 */ /* 0x002fea0003800000 */
[----:B------:R-:W-:Y:S01]  /*2220*/  BPT.TRAP 0x1 ;  /* 0x000000040000795c */ /* 0x000fe20000300000 */
.L_x_34:
[----:B------:R-:W-:Y:S01]  /*2230*/  SHF.L.U32 R0, R73, 0x1f, RZ ;  /* 0x0000001f49007819 */ /* 0x000fe200000006ff */
[----:B------:R-:W-:Y:S01]  /*2240*/  UIADD3 UR39, UR46, UR39, URZ ;  /* 0x000000272e277290 */ /* 0x000fe2000fffe03f */
[----:B------:R-:W1:Y:S01]  /*2250*/  LDC R7, c[0x0][0x288] ;  /* 0x0000a200ff077b82 */ /* 0x000e620000000800 */
[----:B------:R-:W-:Y:S01]  /*2260*/  UISETP.GE.U32.AND UP1, UPT, UR46, 0x1c, UPT ;  /* 0x0000001c2e00788c */ /* 0x000fe2000bf26070 */
[----:B------:R-:W-:Y:S01]  /*2270*/  IMAD.SHL.U32 R8, R62, 0x2, RZ ;  /* 0x000000023e087824 */ /* 0x000fe200078e00ff */
[----:B------:R-:W-:Y:S02]  /*2280*/  UISETP.GT.U32.AND UP0, UPT, UR39, 0x1b, UPT ;  /* 0x0000001b2700788c */ /* 0x000fe4000bf04070 */
[----:B------:R-:W-:Y:S02]  /*2290*/  USHF.R.U32.HI UR4, URZ, 0x2, UR39 ;  /* 0x000000023f047899 */ /* 0x000fe40008011627 */
[----:B------:R-:W-:Y:S01]  /*22a0*/  UISETP.LT.U32.AND UP0, UPT, UR46, 0x1c, UP0 ;  /* 0x0000001c2e00788c */ /* 0x000fe20008701070 */
[----:B------:R-:W2:Y:S01]  /*22b0*/  SYNCS.PHASECHK.TRANS64.TRYWAIT P0, [R63+UR42+0x10], R0 ;  /* 0x000010003f0075a7 */ /* 0x000ea2000800016a */
[----:B------:R-:W-:Y:S01]  /*22c0*/  UIMAD.WIDE.U32 UR4, UR4, 0x24924925, URZ ;  /* 0x24924925040478a5 */ /* 0x000fe2000f8e003f */
[----:B------:R-:W-:Y:S01]  /*22d0*/  SHF.R.S32.HI R9, RZ, 0x1f, R8 ;  /* 0x0000001fff097819 */ /* 0x000fe20000011408 */
[----:B------:R-:W-:-:S02]  /*22e0*/  USEL UR6, URZ, 0x1, !UP0 ;  /* 0x000000013f067887 */ /* 0x000fc4000c000000 */
[----:B------:R-:W-:Y:S02]  /*22f0*/  UIMAD UR39, UR5, -0x1c, UR39 ;  /* 0xffffffe4052778a4 */ /* 0x000fe4000f8e0227 */
[----:B------:R-:W-:-:S04]  /*2300*/  ULOP3.LUT UR38, UR38, UR6, URZ, 0x3c, !UPT ;  /* 0x0000000626267292 */ /* 0x000fc8000f8e3c3f */
[----:B------:R-:W-:Y:S01]  /*2310*/  @UP1 ULOP3.LUT UR38, UR38, 0x1, UR5, 0x78, !UPT ;  /* 0x0000000126261892 */ /* 0x000fe2000f8e7805 */
[----:B-12---:R-:W-:Y:S11]  /*2320*/  @!P0 BRA `(.L_x_36) ;  /* 0x0000004800508947 */ /* 0x006ff60003800000 */
.L_x_150:
[----:B-1----:R-:W-:Y:S01]  /*2330*/  IMAD.SHL.U32 R0, R19, 0x40, RZ ;  /* 0x0000004013007824 */ /* 0x002fe200078e00ff */
[----:B------:R-:W-:Y:S01]  /*2340*/  ULDC UR6, c[0x0][0x284] ;  /* 0x0000a10000067ab9 */ /* 0x000fe20000000800 */
[----:B------:R-:W-:Y:S01]  /*2350*/  IMAD.SHL.U32 R14, R22, 0x40, RZ ;  /* 0x00000040160e7824 */ /* 0x000fe200078e00ff */
[----:B------:R-:W-:Y:S01]  /*2360*/  SHF.R.S32.HI R11, RZ, 0x1f, R2 ;  /* 0x0000001fff0b7819 */ /* 0x000fe20000011402 */
[----:B------:R-:W-:Y:S01]  /*2370*/  ULDC.64 UR4, c[0x0][0x5d0] ;  /* 0x0001740000047ab9 */ /* 0x000fe20000000a00 */
[----:B------:R-:W-:Y:S01]  /*2380*/  ISETP.GE.AND P0, PT, R0, UR6, PT ;  /* 0x0000000600007c0c */ /* 0x000fe2000bf06270 */
[----:B------:R-:W-:Y:S01]  /*2390*/  IMAD.WIDE.U32 R4, R2, UR4, R8 ;  /* 0x0000000402047c25 */ /* 0x000fe2000f8e0008 */
[----:B------:R-:W-:Y:S02]  /*23a0*/  SHF.R.S32.HI R15, RZ, 0x1f, R14 ;  /* 0x0000001fff0f7819 */ /* 0x000fe4000001140e */
[C---:B------:R-:W-:Y:S01]  /*23b0*/  ISETP.GE.OR P0, PT, R14.reuse, R7, P0 ;  /* 0x000000070e00720c */ /* 0x040fe20000706670 */
[----:B------:R-:W-:Y:S01]  /*23c0*/  IMAD R3, R11, UR4, RZ ;  /* 0x000000040b037c24 */ /* 0x000fe2000f8e02ff */
[----:B------:R-:W-:-:S03]  /*23d0*/  IADD3 R4, P1, R14, R4, RZ ;  /* 0x000000040e047210 */ /* 0x000fc60007f3e0ff */
[----:B------:R-:W-:-:S05]  /*23e0*/  IMAD R3, R2, UR5, R3 ;  /* 0x0000000502037c24 */ /* 0x000fca000f8e0203 */
[----:B------:R-:W-:-:S03]  /*23f0*/  IADD3.X R5, R15, R5, R3, P1, !PT ;  /* 0x000000050f057210 */ /* 0x000fc60000ffe403 */
[----:B------:R-:W-:Y:S05]  /*2400*/  @P0 BRA `(.L_x_37) ;  /* 0x0000002000b00947 */ /* 0x000fea0003800000 */
[----:B------:R-:W1:Y:S01]  /*2410*/  LDC.64 R76, c[0x0][0x5c8] ;  /* 0x00017200ff4c7b82 */ /* 0x000e620000000a00 */
[----:B-----5:R-:W-:Y:S01]  /*2420*/  FSETP.NEU.AND P0, PT, R59, RZ, PT ;  /* 0x000000ff3b00720b */ /* 0x020fe20003f0d000 */
[----:B------:R-:W-:Y:S01]  /*2430*/  IMAD R3, R62, -0x2, R7 ;  /* 0xfffffffe3e037824 */ /* 0x000fe200078e0207 */
[----:B------:R-:W-:Y:S01]  /*2440*/  BSSY B0, `(.L_x_37) ;  /* 0x0000228000007945 */ /* 0x000fe20003800000 */
[----:B------:R-:W-:-:S04]  /*2450*/  IMAD.WIDE R68, R19, 0x40, R60 ;  /* 0x0000004013447825 */ /* 0x000fc800078e023c */
[----:B------:R-:W-:Y:S02]  /*2460*/  IMAD.IADD R3, R3, 0x1, -R14 ;  /* 0x0000000103037824 */ /* 0x000fe400078e0a0e */
[----:B------:R-:W-:-:S03]  /*2470*/  IMAD.IADD R0, R67, 0x1, -R0 ;  /* 0x0000000143007824 */ /* 0x000fc600078e0a00 */
[----:B------:R-:W-:-:S04]  /*2480*/  ISETP.GT.AND P2, PT, R3, RZ, PT ;  /* 0x000000ff0300720c */ /* 0x000fc80003f44270 */
[----:B------:R-:W-:Y:S01]  /*2490*/  ISETP.GT.AND P1, PT, R0, RZ, P2 ;  /* 0x000000ff0000720c */ /* 0x000fe20001724270 */
[-C--:B-1----:R-:W-:Y:S02]  /*24a0*/  IMAD R6, R69, R76.reuse, RZ ;  /* 0x0000004c45067224 */ /* 0x082fe400078e02ff */
[----:B------:R-:W-:-:S04]  /*24b0*/  IMAD.WIDE.U32 R70, R68, R76, R4 ;  /* 0x0000004c44467225 */ /* 0x000fc800078e0004 */
[----:B------:R-:W-:-:S04]  /*24c0*/  IMAD R5, R68, R77, R6 ;  /* 0x0000004d44057224 */ /* 0x000fc800078e0206 */
[----:B------:R-:W-:Y:S01]  /*24d0*/  IMAD.IADD R7, R71, 0x1, R5 ;  /* 0x0000000147077824 */ /* 0x000fe200078e0205 */
[----:B------:R-:W-:Y:S06]  /*24e0*/  @!P0 BRA `(.L_x_38) ;  /* 0x0000001400e48947 */ /* 0x000fec0003800000 */
[----:B------:R-:W1:Y:S01]  /*24f0*/  LDC.64 R74, c[0x0][0x5b8] ;  /* 0x00016e00ff4a7b82 */ /* 0x000e620000000a00 */
[----:B------:R-:W-:-:S07]  /*2500*/  ULDC.64 UR4, c[0x0][0x5c0] ;  /* 0x0001700000047ab9 */ /* 0x000fce0000000a00 */
[----:B------:R-:W2:Y:S08]  /*2510*/  LDC.64 R78, c[0x0][0x5b0] ;  /* 0x00016c00ff4e7b82 */ /* 0x000eb00000000a00 */
[----:B------:R-:W0:Y:S01]  /*2520*/  LDC.64 R80, c[0x0][0x5a8] ;  /* 0x00016a00ff507b82 */ /* 0x000e220000000a00 */
[-C--:B-1----:R-:W-:Y:S02]  /*2530*/  IMAD R6, R11, R74.reuse, RZ ;  /* 0x0000004a0b067224 */ /* 0x082fe400078e02ff */
[----:B------:R-:W-:-:S04]  /*2540*/  IMAD.WIDE.U32 R4, R2, R74, R8 ;  /* 0x0000004a02047225 */ /* 0x000fc800078e0008 */
[----:B------:R-:W-:Y:S01]  /*2550*/  IMAD R71, R2, R75, R6 ;  /* 0x0000004b02477224 */ /* 0x000fe200078e0206 */
[----:B------:R-:W-:Y:S01]  /*2560*/  IADD3 R10, P0, R14, R4, RZ ;  /* 0x000000040e0a7210 */ /* 0x000fe20007f1e0ff */
[----:B--2---:R-:W-:-:S03]  /*2570*/  IMAD R4, R69, R78, RZ ;  /* 0x0000004e45047224 */ /* 0x004fc600078e02ff */
[----:B------:R-:W-:Y:S01]  /*2580*/  IADD3.X R11, R15, R5, R71, P0, !PT ;  /* 0x000000050f0b7210 */ /* 0x000fe200007fe447 */
[C---:B------:R-:W-:Y:S02]  /*2590*/  IMAD R75, R68.reuse, R79, R4 ;  /* 0x0000004f444b7224 */ /* 0x040fe400078e0204 */
[----:B------:R-:W-:-:S04]  /*25a0*/  IMAD.WIDE.U32 R4, R68, R78, R10 ;  /* 0x0000004e44047225 */ /* 0x000fc800078e000a */
[----:B------:R-:W-:Y:S01]  /*25b0*/  IMAD.IADD R5, R5, 0x1, R75 ;  /* 0x0000000105057824 */ /* 0x000fe200078e024b */
[----:B0-----:R-:W-:-:S04]  /*25c0*/  LEA R12, P0, R4, R80, 0x1 ;  /* 0x00000050040c7211 */ /* 0x001fc800078008ff */
[----:B------:R-:W-:-:S05]  /*25d0*/  LEA.HI.X R13, R4, R81, R5, 0x1, P0 ;  /* 0x00000051040d7211 */ /* 0x000fca00000f0c05 */
[----:B------:R-:W2:Y:S01]  /*25e0*/  @P1 LDG.E.LTC128B.U16 R19, desc[UR36][R12.64] ;  /* 0x000000240c131981 */ /* 0x000ea2000c1e1520 */
[----:B------:R-:W-:Y:S01]  /*25f0*/  IMAD.WIDE.U32 R4, R68, R78, R14 ;  /* 0x0000004e44047225 */ /* 0x000fe200078e000e */
[----:B------:R-:W-:Y:S02]  /*2600*/  BSSY B1, `(.L_x_39) ;  /* 0x0000015000017945 */ /* 0x000fe40003800000 */
[----:B------:R-:W-:-:S04]  /*2610*/  IADD3 R20, P0, R8, R4, RZ ;  /* 0x0000000408147210 */ /* 0x000fc80007f1e0ff */
[----:B------:R-:W-:Y:S02]  /*2620*/  IADD3.X R21, R9, R75, R5, P0, !PT ;  /* 0x0000004b09157210 */ /* 0x000fe400007fe405 */
[----:B------:R-:W-:Y:S01]  /*2630*/  LEA R6, P0, R70, UR4, 0x1 ;  /* 0x0000000446067c11 */ /* 0x000fe2000f8008ff */
[----:B------:R-:W-:-:S03]  /*2640*/  IMAD.WIDE.U32 R20, R2, R74, R20 ;  /* 0x0000004a02147225 */ /* 0x000fc600078e0014 */
[----:B------:R-:W-:Y:S02]  /*2650*/  LEA.HI.X R7, R70, UR5, R7, 0x1, P0 ;  /* 0x0000000546077c11 */ /* 0x000fe400080f0c07 */
[----:B------:R-:W-:-:S04]  /*2660*/  ISETP.GT.AND P0, PT, R3, 0x1, PT ;  /* 0x000000010300780c */ /* 0x000fc80003f04270 */
[----:B------:R-:W-:Y:S01]  /*2670*/  ISETP.GT.AND P3, PT, R0, RZ, P0 ;  /* 0x000000ff0000720c */ /* 0x000fe20000764270 */
[----:B--2---:R-:W-:-:S04]  /*2680*/  IMAD.U32 R4, R19, 0x10000, RZ ;  /* 0x0001000013047824 */ /* 0x004fc800078e00ff */
[----:B------:R-:W-:Y:S01]  /*2690*/  FMUL R5, R4, R59 ;  /* 0x0000003b04057220 */ /* 0x000fe20000400000 */
[----:B------:R-:W-:-:S03]  /*26a0*/  LEA R4, P4, R20, R80, 0x1 ;  /* 0x0000005014047211 */ /* 0x000fc600078808ff */
[----:B------:R-:W-:-:S05]  /*26b0*/  FFMA R5, R24, R58, R5 ;  /* 0x0000003a18057223 */ /* 0x000fca0000000005 */
[----:B------:R-:W-:Y:S01]  /*26c0*/  F2FP.BF16.F32.PACK_AB R12, RZ, R5 ;  /* 0x00000005ff0c723e */ /* 0x000fe200000010ff */
[----:B------:R-:W-:-:S03]  /*26d0*/  IMAD.IADD R5, R71, 0x1, R21 ;  /* 0x0000000147057824 */ /* 0x000fc600078e0215 */
[----:B------:R-:W-:Y:S01]  /*26e0*/  PRMT R13, R12, 0x7610, R13 ;  /* 0x000076100c0d7816 */ /* 0x000fe2000000000d */
[----:B------:R-:W-:Y:S01]  /*26f0*/  IMAD.SHL.U32 R12, R78, 0x8, RZ ;  /* 0x000000084e0c7824 */ /* 0x000fe200078e00ff */
[----:B------:R-:W-:-:S03]  /*2700*/  LEA.HI.X R5, R20, R81, R5, 0x1, P4 ;  /* 0x0000005114057211 */ /* 0x000fc600020f0c05 */
[----:B------:R0:W-:Y:S02]  /*2710*/  @P1 STG.E.U16 desc[UR36][R6.64], R13 ;  /* 0x0000000d06001986 */ /* 0x0001e4000c101524 */
[----:B0-----:R-:W-:Y:S01]  /*2720*/  SHF.L.U64.HI R13, R78, 0x3, R79 ;  /* 0x000000034e0d7819 */ /* 0x001fe2000001024f */
[----:B------:R-:W-:Y:S06]  /*2730*/  @!P3 BRA `(.L_x_40) ;  /* 0x000000000004b947 */ /* 0x000fec0003800000 */
[----:B------:R0:W5:Y:S02]  /*2740*/  LDG.E.LTC128B.U16 R19, desc[UR36][R4.64+0x2] ;  /* 0x0000022404137981 */ /* 0x000164000c1e1520 */
.L_x_40:
[----:B------:R-:W-:Y:S05]  /*2750*/  BSYNC B1 ;  /* 0x0000000000017941 */ /* 0x000fea0003800000 */
.L_x_39:
[----:B------:R-:W-:Y:S01]  /*2760*/  IMAD.WIDE.U32 R68, R68, R78, R12 ;  /* 0x0000004e44447225 */ /* 0x000fe200078e000c */
[----:B------:R-:W-:-:S03]  /*2770*/  ISETP.GT.AND P2, PT, R0, 0x8, P2 ;  /* 0x000000080000780c */ /* 0x000fc60001744270 */
[----:B-----5:R-:W-:Y:S01]  /*2780*/  IMAD.U32 R20, R19, 0x10000, RZ ;  /* 0x0001000013147824 */ /* 0x020fe200078e00ff */
[----:B------:R-:W-:Y:S01]  /*2790*/  IADD3 R10, P1, R10, R68, RZ ;  /* 0x000000440a0a7210 */ /* 0x000fe20007f3e0ff */
[----:B------:R-:W-:Y:S02]  /*27a0*/  IMAD.IADD R75, R75, 0x1, R69 ;  /* 0x000000014b4b7824 */ /* 0x000fe400078e0245 */
[----:B------:R-:W-:Y:S02]  /*27b0*/  FMUL R20, R20, R59 ;  /* 0x0000003b14147220 */ /* 0x000fe40000400000 */
[----:B------:R-:W-:Y:S01]  /*27c0*/  IMAD.X R11, R75, 0x1, R11, P1 ;  /* 0x000000014b0b7824 */ /* 0x000fe200008e060b */
[----:B------:R-:W-:Y:S01]  /*27d0*/  LEA R12, P1, R10, R80, 0x1 ;  /* 0x000000500a0c7211 */ /* 0x000fe200078208ff */
[----:B------:R-:W-:-:S03]  /*27e0*/  FFMA R20, R25, R58, R20 ;  /* 0x0000003a19147223 */ /* 0x000fc60000000014 */
[----:B------:R-:W-:Y:S02]  /*27f0*/  LEA.HI.X R13, R10, R81, R11, 0x1, P1 ;  /* 0x000000510a0d7211 */ /* 0x000fe400008f0c0b */
[----:B------:R-:W-:-:S05]  /*2800*/  F2FP.BF16.F32.PACK_AB R20, RZ, R20 ;  /* 0x00000014ff14723e */ /* 0x000fca00000010ff */
[----:B------:R1:W-:Y:S04]  /*2810*/  @P3 STG.E.U16 desc[UR36][R6.64+0x2], R20 ;  /* 0x0000021406003986 */ /* 0x0003e8000c101524 */
[----:B------:R-:W2:Y:S01]  /*2820*/  @P2 LDG.E.LTC128B.U16 R19, desc[UR36][R12.64] ;  /* 0x000000240c132981 */ /* 0x000ea2000c1e1520 */
[----:B------:R-:W-:Y:S01]  /*2830*/  IADD3 R14, P1, P3, R8, R68, R14 ;  /* 0x00000044080e7210 */ /* 0x000fe20007b3e00e */
[----:B------:R-:W-:Y:S01]  /*2840*/  BSSY B1, `(.L_x_41) ;  /* 0x0000011000017945 */ /* 0x000fe20003800000 */
[C---:B------:R-:W-:Y:S02]  /*2850*/  SHF.L.U64.HI R11, R76.reuse, 0x4, R77 ;  /* 0x000000044c0b7819 */ /* 0x040fe4000001024d */
[----:B------:R-:W-:Y:S02]  /*2860*/  IADD3.X R15, R9, R75, R15, P1, P3 ;  /* 0x0000004b090f7210 */ /* 0x000fe40000fe640f */
[----:B------:R-:W-:-:S02]  /*2870*/  LEA R10, P1, R76, R6, 0x4 ;  /* 0x000000064c0a7211 */ /* 0x000fc400078220ff */
[----:B------:R-:W-:Y:S01]  /*2880*/  ISETP.GT.AND P0, PT, R0, 0x8, P0 ;  /* 0x000000080000780c */ /* 0x000fe20000704270 */
[----:B------:R-:W-:-:S04]  /*2890*/  IMAD.WIDE.U32 R14, R2, R74, R14 ;  /* 0x0000004a020e7225 */ /* 0x000fc800078e000e */
[----:B------:R-:W-:Y:S02]  /*28a0*/  IMAD.X R11, R11, 0x1, R7, P1 ;  /* 0x000000010b0b7824 */ /* 0x000fe400008e0607 */
[----:B------:R-:W-:Y:S02]  /*28b0*/  IMAD.IADD R2, R71, 0x1, R15 ;  /* 0x0000000147027824 */ /* 0x000fe400078e020f */
[----:B--2---:R-:W-:-:S04]  /*28c0*/  IMAD.U32 R8, R19, 0x10000, RZ ;  /* 0x0001000013087824 */ /* 0x004fc800078e00ff */
[----:B------:R-:W-:Y:S01]  /*28d0*/  FMUL R9, R8, R59 ;  /* 0x0000003b08097220 */ /* 0x000fe20000400000 */
[----:B------:R-:W-:-:S03]  /*28e0*/  LEA R8, P3, R14, R80, 0x1 ;  /* 0x000000500e087211 */ /* 0x000fc600078608ff */
[----:B------:R-:W-:-:S05]  /*28f0*/  FFMA R9, R26, R58, R9 ;  /* 0x0000003a1a097223 */ /* 0x000fca0000000009 */
[----:B------:R-:W-:Y:S02]  /*2900*/  F2FP.BF16.F32.PACK_AB R12, RZ, R9 ;  /* 0x00000009ff0c723e */ /* 0x000fe400000010ff */
[----:B------:R-:W-:-:S03]  /*2910*/  LEA.HI.X R9, R14, R81, R2, 0x1, P3 ;  /* 0x000000510e097211 */ /* 0x000fc600018f0c02 */
[----:B------:R1:W-:Y:S01]  /*2920*/  @P2 STG.E.U16 desc[UR36][R10.64], R12 ;  /* 0x0000000c0a002986 */ /* 0x0003e2000c101524 */
[----:B------:R-:W-:Y:S05]  /*2930*/  @!P0 BRA `(.L_x_42) ;  /* 0x0000000000048947 */ /* 0x000fea0003800000 */
[----:B------:R2:W5:Y:S02]  /*2940*/  LDG.E.LTC128B.U16 R19, desc[UR36][R8.64+0x2] ;  /* 0x0000022408137981 */ /* 0x000564000c1e1520 */
.L_x_42:
[----:B------:R-:W-:Y:S05]  /*2950*/  BSYNC B1 ;  /* 0x0000000000017941 */ /* 0x000fea0003800000 */
.L_x_41:
[----:B-----5:R-:W-:Y:S01]  /*2960*/  IMAD.U32 R2, R19, 0x10000, RZ ;  /* 0x0001000013027824 */ /* 0x020fe200078e00ff */
[----:B------:R-:W-:Y:S01]  /*2970*/  ISETP.GT.AND P1, PT, R3, 0x8, PT ;  /* 0x000000080300780c */ /* 0x000fe20003f24270 */
[----:B------:R-:W-:Y:S02]  /*2980*/  BSSY B1, `(.L_x_43) ;  /* 0x0000008000017945 */ /* 0x000fe40003800000 */
[----:B------:R-:W-:Y:S01]  /*2990*/  FMUL R2, R2, R59 ;  /* 0x0000003b02027220 */ /* 0x000fe20000400000 */
[----:B------:R-:W-:-:S03]  /*29a0*/  ISETP.GT.AND P2, PT, R0, RZ, P1 ;  /* 0x000000ff0000720c */ /* 0x000fc60000f44270 */
[----:B------:R-:W-:-:S05]  /*29b0*/  FFMA R2, R27, R58, R2 ;  /* 0x0000003a1b027223 */ /* 0x000fca0000000002 */
[----:B------:R-:W-:-:S05]  /*29c0*/  F2FP.BF16.F32.PACK_AB R2, RZ, R2 ;  /* 0x00000002ff02723e */ /* 0x000fca00000010ff */
[----:B------:R3:W-:Y:S01]  /*29d0*/  @P0 STG.E.U16 desc[UR36][R10.64+0x2], R2 ;  /* 0x000002020a000986 */ /* 0x0007e2000c101524 */
[----:B------:R-:W-:Y:S05]  /*29e0*/  @!P2 BRA `(.L_x_44) ;  /* 0x000000000004a947 */ /* 0x000fea0003800000 */
[----:B------:R4:W5:Y:S02]  /*29f0*/  LDG.E.LTC128B.U16 R19, desc[UR36][R4.64+0x10] ;  /* 0x0000102404137981 */ /* 0x000964000c1e1520 */
.L_x_44:
[----:B------:R-:W-:Y:S05]  /*2a00*/  BSYNC B1 ;  /* 0x0000000000017941 */ /* 0x000fea0003800000 */
.L_x_43:
[----:B---3-5:R-:W-:Y:S01]  /*2a10*/  IMAD.U32 R2, R19, 0x10000, RZ ;  /* 0x0001000013027824 */ /* 0x028fe200078e00ff */
        /* <DEDUP_REMOVED lines=9> */
.L_x_46:
[----:B------:R-:W-:Y:S05]  /*2ab0*/  BSYNC B1 ;  /* 0x0000000000017941 */ /* 0x000fea0003800000 */
.L_x_45:
[----:B-----5:R-:W-:Y:S01]  /*2ac0*/  IMAD.U32 R2, R19, 0x10000, RZ ;  /* 0x0001000013027824 */ /* 0x020fe200078e00ff */
[----:B------:R-:W-:Y:S01]  /*2ad0*/  ISETP.GT.AND P1, PT, R0, 0x8, P1 ;  /* 0x000000080000780c */ /* 0x000fe20000f24270 */
[----:B------:R-:W-:Y:S02]  /*2ae0*/  BSSY B1, `(.L_x_47) ;  /* 0x0000007000017945 */ /* 0x000fe40003800000 */
[----:B------:R-:W-:-:S04]  /*2af0*/  FMUL R2, R2, R59 ;  /* 0x0000003b02027220 */ /* 0x000fc80000400000 */
[----:B------:R-:W-:-:S05]  /*2b00*/  FFMA R2, R29, R58, R2 ;  /* 0x0000003a1d027223 */ /* 0x000fca0000000002 */
[----:B------:R-:W-:-:S05]  /*2b10*/  F2FP.BF16.F32.PACK_AB R2, RZ, R2 ;  /* 0x00000002ff02723e */ /* 0x000fca00000010ff */
[----:B------:R0:W-:Y:S01]  /*2b20*/  @P3 STG.E.U16 desc[UR36][R6.64+0x12], R2 ;  /* 0x0000120206003986 */ /* 0x0001e2000c101524 */
[----:B------:R-:W-:Y:S05]  /*2b30*/  @!P1 BRA `(.L_x_48) ;  /* 0x0000000000049947 */ /* 0x000fea0003800000 */
[----:B------:R0:W5:Y:S02]  /*2b40*/  LDG.E.LTC128B.U16 R19, desc[UR36][R8.64+0x10] ;  /* 0x0000102408137981 */ /* 0x000164000c1e1520 */
.L_x_48:
[----:B------:R-:W-:Y:S05]  /*2b50*/  BSYNC B1 ;  /* 0x0000000000017941 */ /* 0x000fea0003800000 */
.L_x_47:
[----:B0----5:R-:W-:Y:S01]  /*2b60*/  IMAD.U32 R2, R19, 0x10000, RZ ;  /* 0x0001000013027824 */ /* 0x021fe200078e00ff */
[----:B------:R-:W-:Y:S01]  /*2b70*/  ISETP.GT.AND P0, PT, R0, 0x8, P0 ;  /* 0x000000080000780c */ /* 0x000fe20000704270 */
[----:B------:R-:W-:Y:S02]  /*2b80*/  BSSY B1, `(.L_x_49) ;  /* 0x0000007000017945 */ /* 0x000fe40003800000 */
[----:B---3--:R-:W-:-:S04]  /*2b90*/  FMUL R13, R2, R59 ;  /* 0x0000003b020d7220 */ /* 0x008fc80000400000 */
[----:B------:R-:W-:-:S05]  /*2ba0*/  FFMA R13, R30, R58, R13 ;  /* 0x0000003a1e0d7223 */ /* 0x000fca000000000d */
[----:B------:R-:W-:-:S05]  /*2bb0*/  F2FP.BF16.F32.PACK_AB R13, RZ, R13 ;  /* 0x0000000dff0d723e */ /* 0x000fca00000010ff */
[----:B------:R0:W-:Y:S01]  /*2bc0*/  @P1 STG.E.U16 desc[UR36][R10.64+0x10], R13 ;  /* 0x0000100d0a001986 */ /* 0x0001e2000c101524 */
[----:B------:R-:W-:Y:S05]  /*2bd0*/  @!P0 BRA `(.L_x_50) ;  /* 0x0000000000048947 */ /* 0x000fea0003800000 */
[----:B------:R3:W5:Y:S02]  /*2be0*/  LDG.E.LTC128B.U16 R19, desc[UR36][R8.64+0x12] ;  /* 0x0000122408137981 */ /* 0x000764000c1e1520 */
.L_x_50:
[----:B------:R-:W-:Y:S05]  /*2bf0*/  BSYNC B1 ;  /* 0x0000000000017941 */ /* 0x000fea0003800000 */
.L_x_49:
        /* <DEDUP_REMOVED lines=10> */
.L_x_52:
[----:B------:R-:W-:Y:S05]  /*2ca0*/  BSYNC B1 ;  /* 0x0000000000017941 */ /* 0x000fea0003800000 */
.L_x_51:
[----:B0----5:R-:W-:Y:S01]  /*2cb0*/  IMAD.U32 R2, R19, 0x10000, RZ ;  /* 0x0001000013027824 */ /* 0x021fe200078e00ff */
        /* <DEDUP_REMOVED lines=9> */
.L_x_54:
[----:B------:R-:W-:Y:S05]  /*2d50*/  BSYNC B1 ;  /* 0x0000000000017941 */ /* 0x000fea0003800000 */
.L_x_53:
        /* <DEDUP_REMOVED lines=9> */
.L_x_56:
[----:B------:R-:W-:Y:S05]  /*2df0*/  BSYNC B1 ;  /* 0x0000000000017941 */ /* 0x000fea0003800000 */
.L_x_55:
[----:B0----5:R-:W-:Y:S01]  /*2e00*/  IMAD.U32 R2, R19, 0x10000, RZ ;  /* 0x0001000013027824 */ /* 0x021fe200078e00ff */
        /* <DEDUP_REMOVED lines=8> */
.L_x_58:
[----:B------:R-:W-:Y:S05]  /*2e90*/  BSYNC B1 ;  /* 0x0000000000017941 */ /* 0x000fea0003800000 */
.L_x_57:
        /* <DEDUP_REMOVED lines=10> */
.L_x_60:
[----:B------:R-:W-:Y:S05]  /*2f40*/  BSYNC B1 ;  /* 0x0000000000017941 */ /* 0x000fea0003800000 */
.L_x_59:
        /* <DEDUP_REMOVED lines=10> */
.L_x_62:
[----:B------:R-:W-:Y:S05]  /*2ff0*/  BSYNC B1 ;  /* 0x0000000000017941 */ /* 0x000fea0003800000 */
.L_x_61:
        /* <DEDUP_REMOVED lines=9> */
.L_x_64:
[----:B------:R-:W-:Y:S05]  /*3090*/  BSYNC B1 ;  /* 0x0000000000017941 */ /* 0x000fea0003800000 */
.L_x_63:
        /* <DEDUP_REMOVED lines=9> */
.L_x_66:
[----:B------:R-:W-:Y:S05]  /*3130*/  BSYNC B1 ;  /* 0x0000000000017941 */ /* 0x000fea0003800000 */
.L_x_65:
        /* <DEDUP_REMOVED lines=10> */
.L_x_68:
[----:B------:R-:W-:Y:S05]  /*31e0*/  BSYNC B1 ;  /* 0x0000000000017941 */ /* 0x000fea0003800000 */
.L_x_67:
        /* <DEDUP_REMOVED lines=10> */
.L_x_70:
[----:B------:R-:W-:Y:S05]  /*3290*/  BSYNC B1 ;  /* 0x0000000000017941 */ /* 0x000fea0003800000 */
.L_x_69:
        /* <DEDUP_REMOVED lines=9> */
.L_x_72:
[----:B------:R-:W-:Y:S05]  /*3330*/  BSYNC B1 ;  /* 0x0000000000017941 */ /* 0x000fea0003800000 */
.L_x_71:
        /* <DEDUP_REMOVED lines=9> */
.L_x_74:
[----:B------:R-:W-:Y:S05]  /*33d0*/  BSYNC B1 ;  /* 0x0000000000017941 */ /* 0x000fea0003800000 */
.L_x_73:
        /* <DEDUP_REMOVED lines=10> */
.L_x_76:
[----:B------:R-:W-:Y:S05]  /*3480*/  BSYNC B1 ;  /* 0x0000000000017941 */ /* 0x000fea0003800000 */
.L_x_75:
        /* <DEDUP_REMOVED lines=10> */
.L_x_78:
[----:B------:R-:W-:Y:S05]  /*3530*/  BSYNC B1 ;  /* 0x0000000000017941 */ /* 0x000fea0003800000 */
.L_x_77:
        /* <DEDUP_REMOVED lines=9> */
.L_x_80:
[----:B------:R-:W-:Y:S05]  /*35d0*/  BSYNC B1 ;  /* 0x0000000000017941 */ /* 0x000fea0003800000 */
.L_x_79:
        /* <DEDUP_REMOVED lines=9> */
.L_x_82:
[----:B------:R-:W-:Y:S05]  /*3670*/  BSYNC B1 ;  /* 0x0000000000017941 */ /* 0x000fea0003800000 */
.L_x_81:
        /* <DEDUP_REMOVED lines=10> */
.L_x_84:
[----:B------:R-:W-:Y:S05]  /*3720*/  BSYNC B1 ;  /* 0x0000000000017941 */ /* 0x000fea0003800000 */
.L_x_83:
        /* <DEDUP_REMOVED lines=10> */
.L_x_86:
[----:B------:R-:W-:Y:S05]  /*37d0*/  BSYNC B1 ;  /* 0x0000000000017941 */ /* 0x000fea0003800000 */
.L_x_85:
        /* <DEDUP_REMOVED lines=9> */
.L_x_88:
[----:B------:R-:W-:Y:S05]  /*3870*/  BSYNC B1 ;  /* 0x0000000000017941 */ /* 0x000fea0003800000 */
.L_x_87:
        /* <DEDUP_REMOVED lines=9> */
.L_x_90:
[----:B------:R-:W-:Y:S05]  /*3910*/  BSYNC B1 ;  /* 0x0000000000017941 */ /* 0x000fea0003800000 */
.L_x_89:
        /* <DEDUP_REMOVED lines=10> */
.L_x_92:
[----:B------:R-:W-:Y:S05]  /*39c0*/  BSYNC B1 ;  /* 0x0000000000017941 */ /* 0x000fea0003800000 */
.L_x_91:
[----:B0----5:R-:W-:Y:S01]  /*39d0*/  IMAD.U32 R2, R19, 0x10000, RZ ;  /* 0x0001000013027824 */ /* 0x021fe200078e00ff */
[----:B------:R-:W-:Y:S01]  /*39e0*/  ISETP.GT.AND P0, PT, R3, 0x39, PT ;  /* 0x000000390300780c */ /* 0x000fe20003f04270 */
[----:B------:R-:W-:Y:S01]  /*39f0*/  @P2 IMAD.MOV.U32 R3, RZ, RZ, R7 ;  /* 0x000000ffff032224 */ /* 0x000fe200078e0007 */
[----:B------:R-:W-:Y:S01]  /*3a00*/  BSSY B1, `(.L_x_93) ;  /* 0x0000009000017945 */ /* 0x000fe20003800000 */
[----:B------:R-:W-:Y:S01]  /*3a10*/  FMUL R13, R2, R59 ;  /* 0x0000003b020d7220 */ /* 0x000fe20000400000 */
[----:B------:R-:W-:Y:S01]  /*3a20*/  @P2 IMAD.MOV.U32 R2, RZ, RZ, R6 ;  /* 0x000000ffff022224 */ /* 0x000fe200078e0006 */
[----:B------:R-:W-:Y:S02]  /*3a30*/  ISETP.GT.AND P3, PT, R0, RZ, P0 ;  /* 0x000000ff0000720c */ /* 0x000fe40000764270 */
[----:B------:R-:W-:-:S05]  /*3a40*/  FFMA R13, R52, R58, R13 ;  /* 0x0000003a340d7223 */ /* 0x000fca000000000d */
[----:B------:R-:W-:-:S05]  /*3a50*/  F2FP.BF16.F32.PACK_AB R13, RZ, R13 ;  /* 0x0000000dff0d723e */ /* 0x000fca00000010ff */
[----:B------:R0:W-:Y:S01]  /*3a60*/  @P2 STG.E.U16 desc[UR36][R2.64+0x70], R13 ;  /* 0x0000700d02002986 */ /* 0x0001e2000c101524 */
[----:B------:R-:W-:Y:S05]  /*3a70*/  @!P3 BRA `(.L_x_94) ;  /* 0x000000000004b947 */ /* 0x000fea0003800000 */
[----:B------:R0:W5:Y:S02]  /*3a80*/  LDG.E.LTC128B.U16 R19, desc[UR36][R4.64+0x72] ;  /* 0x0000722404137981 */ /* 0x000164000c1e1520 */
.L_x_94:
[----:B------:R-:W-:Y:S05]  /*3a90*/  BSYNC B1 ;  /* 0x0000000000017941 */ /* 0x000fea0003800000 */
.L_x_93:
        /* <DEDUP_REMOVED lines=9> */
.L_x_96:
[----:B------:R-:W-:Y:S05]  /*3b30*/  BSYNC B1 ;  /* 0x0000000000017941 */ /* 0x000fea0003800000 */
.L_x_95:
[----:B0----5:R-:W-:Y:S01]  /*3b40*/  IMAD.U32 R2, R19, 0x10000, RZ ;  /* 0x0001000013027824 */ /* 0x021fe200078e00ff */
[----:B------:R-:W-:Y:S01]  /*3b50*/  ISETP.GT.AND P0, PT, R0, 0x8, P0 ;  /* 0x000000080000780c */ /* 0x000fe20000704270 */
[----:B------:R-:W-:Y:S02]  /*3b60*/  BSSY B1, `(.L_x_97) ;  /* 0x000000a000017945 */ /* 0x000fe40003800000 */
[----:B------:R-:W-:Y:S01]  /*3b70*/  FMUL R3, R2, R59 ;  /* 0x0000003b02037220 */ /* 0x000fe20000400000 */
[----:B------:R-:W-:-:S03]  /*3b80*/  @P1 IMAD.MOV.U32 R2, RZ, RZ, R10 ;  /* 0x000000ffff021224 */ /* 0x000fc600078e000a */
[----:B------:R-:W-:-:S05]  /*3b90*/  FFMA R3, R54, R58, R3 ;  /* 0x0000003a36037223 */ /* 0x000fca0000000003 */
[----:B------:R-:W-:-:S04]  /*3ba0*/  F2FP.BF16.F32.PACK_AB R3, RZ, R3 ;  /* 0x00000003ff03723e */ /* 0x000fc800000010ff */
[----:B----4-:R-:W-:Y:S01]  /*3bb0*/  PRMT R4, R3, 0x7610, R4 ;  /* 0x0000761003047816 */ /* 0x010fe20000000004 */
[----:B------:R-:W-:-:S05]  /*3bc0*/  @P1 IMAD.MOV.U32 R3, RZ, RZ, R11 ;  /* 0x000000ffff031224 */ /* 0x000fca00078e000b */
[----:B------:R0:W-:Y:S01]  /*3bd0*/  @P1 STG.E.U16 desc[UR36][R2.64+0x70], R4 ;  /* 0x0000700402001986 */ /* 0x0001e2000c101524 */
[----:B------:R-:W-:Y:S05]  /*3be0*/  @!P0 BRA `(.L_x_98) ;  /* 0x0000000000048947 */ /* 0x000fea0003800000 */
[----:B------:R4:W5:Y:S02]  /*3bf0*/  LDG.E.LTC128B.U16 R19, desc[UR36][R8.64+0x72] ;  /* 0x0000722408137981 */ /* 0x000964000c1e1520 */
.L_x_98:
[----:B------:R-:W-:Y:S05]  /*3c00*/  BSYNC B1 ;  /* 0x0000000000017941 */ /* 0x000fea0003800000 */
.L_x_97:
[----:B------:R-:W-:Y:S05]  /*3c10*/  @!P0 BRA `(.L_x_99) ;  /* 0x0000000800a88947 */ /* 0x000fea0003800000 */
[----:B-----5:R-:W-:-:S04]  /*3c20*/  IMAD.U32 R0, R19, 0x10000, RZ ;  /* 0x0001000013007824 */ /* 0x020fc800078e00ff */
[----:B------:R-:W-:-:S04]  /*3c30*/  FMUL R0, R0, R59 ;  /* 0x0000003b00007220 */ /* 0x000fc80000400000 */
[----:B------:R-:W-:-:S05]  /*3c40*/  FFMA R0, R55, R58, R0 ;  /* 0x0000003a37007223 */ /* 0x000fca0000000000 */
[----:B------:R-:W-:-:S05]  /*3c50*/  F2FP.BF16.F32.PACK_AB R0, RZ, R0 ;  /* 0x00000000ff00723e */ /* 0x000fca00000010ff */
[----:B------:R0:W-:Y:S01]  /*3c60*/  STG.E.U16 desc[UR36][R10.64+0x72], R0 ;  /* 0x000072000a007986 */ /* 0x0001e2000c101524 */
[----:B------:R-:W-:Y:S05]  /*3c70*/  BRA `(.L_x_99) ;  /* 0x0000000800907947 */ /* 0x000fea0003800000 */
.L_x_38:
[----:B------:R-:W-:Y:S01]  /*3c80*/  ISETP.GT.AND P0, PT, R3, 0x1, PT ;  /* 0x000000010300780c */ /* 0x000fe20003f04270 */
[----:B------:R-:W-:Y:S01]  /*3c90*/  ULDC.64 UR4, c[0x0][0x5c0] ;  /* 0x0001700000047ab9 */ /* 0x000fe20000000a00 */
[-C--:B------:R-:W-:Y:S01]  /*3ca0*/  FMUL R24, R24, R58.reuse ;  /* 0x0000003a18187220 */ /* 0x080fe20000400000 */
[-C--:B------:R-:W-:Y:S01]  /*3cb0*/  FMUL R25, R25, R58.reuse ;  /* 0x0000003a19197220 */ /* 0x080fe20000400000 */
[----:B------:R-:W-:Y:S01]  /*3cc0*/  ISETP.GT.AND P3, PT, R0, RZ, P0 ;  /* 0x000000ff0000720c */ /* 0x000fe20000764270 */
[-C--:B------:R-:W-:Y:S01]  /*3cd0*/  FMUL R26, R26, R58.reuse ;  /* 0x0000003a1a1a7220 */ /* 0x080fe20000400000 */
[----:B------:R-:W-:Y:S01]  /*3ce0*/  LEA R4, P4, R70, UR4, 0x1 ;  /* 0x0000000446047c11 */ /* 0x000fe2000f8808ff */
[----:B------:R-:W-:Y:S01]  /*3cf0*/  FMUL R27, R27, R58 ;  /* 0x0000003a1b1b7220 */ /* 0x000fe20000400000 */
[----:B------:R-:W-:Y:S01]  /*3d00*/  F2FP.BF16.F32.PACK_AB R24, RZ, R24 ;  /* 0x00000018ff18723e */ /* 0x000fe200000010ff */
[-C--:B------:R-:W-:Y:S01]  /*3d10*/  FMUL R28, R28, R58.reuse ;  /* 0x0000003a1c1c7220 */ /* 0x080fe20000400000 */
[----:B------:R-:W-:Y:S01]  /*3d20*/  LEA.HI.X R5, R70, UR5, R7, 0x1, P4 ;  /* 0x0000000546057c11 */ /* 0x000fe2000a0f0c07 */
[-C--:B------:R-:W-:Y:S01]  /*3d30*/  FMUL R29, R29, R58.reuse ;  /* 0x0000003a1d1d7220 */ /* 0x080fe20000400000 */
[----:B------:R-:W-:Y:S01]  /*3d40*/  F2FP.BF16.F32.PACK_AB R25, RZ, R25 ;  /* 0x00000019ff19723e */ /* 0x000fe200000010ff */
[-C--:B------:R-:W-:Y:S01]  /*3d50*/  FMUL R30, R30, R58.reuse ;  /* 0x0000003a1e1e7220 */ /* 0x080fe20000400000 */
[----:B------:R-:W-:Y:S01]  /*3d60*/  SHF.L.U64.HI R77, R76, 0x4, R77 ;  /* 0x000000044c4d7819 */ /* 0x000fe2000001024d */
[----:B------:R-:W-:Y:S01]  /*3d70*/  @P1 STG.E.U16 desc[UR36][R4.64], R24 ;  /* 0x0000001804001986 */ /* 0x000fe2000c101524 */
[----:B------:R-:W-:Y:S01]  /*3d80*/  ISETP.GT.AND P1, PT, R3, 0x8, PT ;  /* 0x000000080300780c */ /* 0x000fe20003f24270 */
[----:B------:R-:W-:Y:S01]  /*3d90*/  FMUL R31, R31, R58 ;  /* 0x0000003a1f1f7220 */ /* 0x000fe20000400000 */
[----:B------:R-:W-:Y:S01]  /*3da0*/  ISETP.GT.AND P4, PT, R0, 0x8, P0 ;  /* 0x000000080000780c */ /* 0x000fe20000784270 */
[----:B------:R-:W-:Y:S01]  /*3db0*/  @P3 STG.E.U16 desc[UR36][R4.64+0x2], R25 ;  /* 0x0000021904003986 */ /* 0x000fe2000c101524 */
[----:B------:R-:W-:Y:S01]  /*3dc0*/  LEA R6, P3, R76, R4, 0x4 ;  /* 0x000000044c067211 */ /* 0x000fe200078620ff */
[-C--:B------:R-:W-:Y:S01]  /*3dd0*/  FMUL R32, R32, R58.reuse ;  /* 0x0000003a20207220 */ /* 0x080fe20000400000 */
[C---:B------:R-:W-:Y:S01]  /*3de0*/  ISETP.GT.AND P2, PT, R0.reuse, 0x8, P2 ;  /* 0x000000080000780c */ /* 0x040fe20001744270 */
[-C--:B------:R-:W-:Y:S01]  /*3df0*/  FMUL R33, R33, R58.reuse ;  /* 0x0000003a21217220 */ /* 0x080fe20000400000 */
[----:B------:R-:W-:Y:S01]  /*3e00*/  ISETP.GT.AND P0, PT, R3, 0x9, PT ;  /* 0x000000090300780c */ /* 0x000fe20003f04270 */
[----:B------:R-:W-:Y:S01]  /*3e10*/  IMAD.X R7, R77, 0x1, R5, P3 ;  /* 0x000000014d077824 */ /* 0x000fe200018e0605 */
[----:B------:R-:W-:Y:S01]  /*3e20*/  ISETP.GT.AND P5, PT, R0, RZ, P1 ;  /* 0x000000ff0000720c */ /* 0x000fe20000fa4270 */
[-C--:B------:R-:W-:Y:S01]  /*3e30*/  FMUL R34, R34, R58.reuse ;  /* 0x0000003a22227220 */ /* 0x080fe20000400000 */
[----:B------:R-:W-:Y:S01]  /*3e40*/  ISETP.GT.AND P3, PT, R0, RZ, P0 ;  /* 0x000000ff0000720c */ /* 0x000fe20000764270 */
[----:B------:R-:W-:Y:S01]  /*3e50*/  FMUL R35, R35, R58 ;  /* 0x0000003a23237220 */ /* 0x000fe20000400000 */
[----:B------:R-:W-:Y:S01]  /*3e60*/  F2FP.BF16.F32.PACK_AB R26, RZ, R26 ;  /* 0x0000001aff1a723e */ /* 0x000fe200000010ff */
[-C--:B------:R-:W-:Y:S01]  /*3e70*/  FMUL R36, R36, R58.reuse ;  /* 0x0000003a24247220 */ /* 0x080fe20000400000 */
[----:B------:R-:W-:Y:S01]  /*3e80*/  F2FP.BF16.F32.PACK_AB R27, RZ, R27 ;  /* 0x0000001bff1b723e */ /* 0x000fe200000010ff */
[----:B------:R-:W-:Y:S01]  /*3e90*/  FMUL R37, R37, R58 ;  /* 0x0000003a25257220 */ /* 0x000fe20000400000 */
[----:B------:R-:W-:Y:S01]  /*3ea0*/  F2FP.BF16.F32.PACK_AB R28, RZ, R28 ;  /* 0x0000001cff1c723e */ /* 0x000fe200000010ff */
[----:B------:R-:W-:Y:S01]  /*3eb0*/  @P2 STG.E.U16 desc[UR36][R6.64], R26 ;  /* 0x0000001a06002986 */ /* 0x000fe2000c101524 */
[----:B------:R-:W-:Y:S01]  /*3ec0*/  F2FP.BF16.F32.PACK_AB R29, RZ, R29 ;  /* 0x0000001dff1d723e */ /* 0x000fe200000010ff */
[-C--:B------:R-:W-:Y:S01]  /*3ed0*/  FMUL R38, R38, R58.reuse ;  /* 0x0000003a26267220 */ /* 0x080fe20000400000 */
[C---:B------:R-:W-:Y:S01]  /*3ee0*/  ISETP.GT.AND P2, PT, R0.reuse, 0x8, P1 ;  /* 0x000000080000780c */ /* 0x040fe20000f44270 */
[----:B------:R-:W-:Y:S01]  /*3ef0*/  @P4 STG.E.U16 desc[UR36][R6.64+0x2], R27 ;  /* 0x0000021b06004986 */ /* 0x000fe2000c101524 */
[----:B------:R-:W-:Y:S01]  /*3f00*/  ISETP.GT.AND P1, PT, R3, 0x10, PT ;  /* 0x000000100300780c */ /* 0x000fe20003f24270 */
[----:B------:R-:W-:Y:S01]  /*3f10*/  FMUL R39, R39, R58 ;  /* 0x0000003a27277220 */ /* 0x000fe20000400000 */
[----:B------:R-:W-:Y:S01]  /*3f20*/  F2FP.BF16.F32.PACK_AB R30, RZ, R30 ;  /* 0x0000001eff1e723e */ /* 0x000fe200000010ff */
[----:B------:R-:W-:Y:S01]  /*3f30*/  @P5 STG.E.U16 desc[UR36][R4.64+0x10], R28 ;  /* 0x0000101c04005986 */ /* 0x000fe2000c101524 */
[----:B------:R-:W-:Y:S01]  /*3f40*/  ISETP.GT.AND P4, PT, R0, RZ, P1 ;  /* 0x000000ff0000720c */ /* 0x000fe20000f84270 */
[-C--:B------:R-:W-:Y:S01]  /*3f50*/  FMUL R40, R40, R58.reuse ;  /* 0x0000003a28287220 */ /* 0x080fe20000400000 */
[----:B------:R-:W-:Y:S01]  /*3f60*/  F2FP.BF16.F32.PACK_AB R31, RZ, R31 ;  /* 0x0000001fff1f723e */ /* 0x000fe200000010ff */
[----:B------:R-:W-:Y:S01]  /*3f70*/  @P3 STG.E.U16 desc[UR36][R4.64+0x12], R29 ;  /* 0x0000121d04003986 */ /* 0x000fe2000c101524 */
[----:B------:R-:W-:Y:S01]  /*3f80*/  ISETP.GT.AND P3, PT, R0, 0x8, P0 ;  /* 0x000000080000780c */ /* 0x000fe20000764270 */
[----:B------:R-:W-:Y:S01]  /*3f90*/  FMUL R41, R41, R58 ;  /* 0x0000003a29297220 */ /* 0x000fe20000400000 */
[----:B------:R-:W-:Y:S01]  /*3fa0*/  ISETP.GT.AND P0, PT, R3, 0x11, PT ;  /* 0x000000110300780c */ /* 0x000fe20003f04270 */
[----:B------:R-:W-:Y:S01]  /*3fb0*/  @P2 STG.E.U16 desc[UR36][R6.64+0x10], R30 ;  /* 0x0000101e06002986 */ /* 0x000fe2000c101524 */
[----:B------:R-:W-:Y:S01]  /*3fc0*/  F2FP.BF16.F32.PACK_AB R32, RZ, R32 ;  /* 0x00000020ff20723e */ /* 0x000fe200000010ff */
[-C--:B------:R-:W-:Y:S01]  /*3fd0*/  FMUL R42, R42, R58.reuse ;  /* 0x0000003a2a2a7220 */ /* 0x080fe20000400000 */
[C---:B------:R-:W-:Y:S01]  /*3fe0*/  ISETP.GT.AND P5, PT, R0.reuse, RZ, P0 ;  /* 0x000000ff0000720c */ /* 0x040fe200007a4270 */
[-C--:B------:R-:W-:Y:S01]  /*3ff0*/  FMUL R43, R43, R58.reuse ;  /* 0x0000003a2b2b7220 */ /* 0x080fe20000400000 */
[----:B------:R-:W-:Y:S01]  /*4000*/  ISETP.GT.AND P2, PT, R0, 0x8, P1 ;  /* 0x000000080000780c */ /* 0x000fe20000f44270 */
[-C--:B------:R-:W-:Y:S01]  /*4010*/  FMUL R44, R44, R58.reuse ;  /* 0x0000003a2c2c7220 */ /* 0x080fe20000400000 */
[----:B------:R-:W-:Y:S01]  /*4020*/  ISETP.GT.AND P1, PT, R3, 0x18, PT ;  /* 0x000000180300780c */ /* 0x000fe20003f24270 */
[-C--:B------:R-:W-:Y:S01]  /*4030*/  FMUL R45, R45, R58.reuse ;  /* 0x0000003a2d2d7220 */ /* 0x080fe20000400000 */
[----:B------:R-:W-:Y:S01]  /*4040*/  F2FP.BF16.F32.PACK_AB R33, RZ, R33 ;  /* 0x00000021ff21723e */ /* 0x000fe200000010ff */
[----:B------:R-:W-:Y:S01]  /*4050*/  @P3 STG.E.U16 desc[UR36][R6.64+0x12], R31 ;  /* 0x0000121f06003986 */ /* 0x000fe2000c101524 */
[----:B------:R-:W-:Y:S01]  /*4060*/  ISETP.GT.AND P3, PT, R0, 0x8, P0 ;  /* 0x000000080000780c */ /* 0x000fe20000764270 */
[-C--:B------:R-:W-:Y:S01]  /*4070*/  FMUL R46, R46, R58.reuse ;  /* 0x0000003a2e2e7220 */ /* 0x080fe20000400000 */
[----:B------:R-:W-:Y:S01]  /*4080*/  ISETP.GT.AND P0, PT, R3, 0x19, PT ;  /* 0x000000190300780c */ /* 0x000fe20003f04270 */
[----:B------:R-:W-:Y:S01]  /*4090*/  @P4 STG.E.U16 desc[UR36][R4.64+0x20], R32 ;  /* 0x0000202004004986 */ /* 0x000fe2000c101524 */
[C---:B------:R-:W-:Y:S01]  /*40a0*/  ISETP.GT.AND P4, PT, R0.reuse, RZ, P1 ;  /* 0x000000ff0000720c */ /* 0x040fe20000f84270 */
[----:B------:R-:W-:Y:S01]  /*40b0*/  FMUL R47, R47, R58 ;  /* 0x0000003a2f2f7220 */ /* 0x000fe20000400000 */
[----:B------:R-:W-:Y:S01]  /*40c0*/  F2FP.BF16.F32.PACK_AB R34, RZ, R34 ;  /* 0x00000022ff22723e */ /* 0x000fe200000010ff */
[----:B------:R-:W-:Y:S01]  /*40d0*/  @P5 STG.E.U16 desc[UR36][R4.64+0x22], R33 ;  /* 0x0000222104005986 */ /* 0x000fe2000c101524 */
[----:B------:R-:W-:Y:S01]  /*40e0*/  ISETP.GT.AND P5, PT, R0, RZ, P0 ;  /* 0x000000ff0000720c */ /* 0x000fe200007a4270 */
[----:B------:R-:W-:Y:S01]  /*40f0*/  FMUL R48, R48, R58 ;  /* 0x0000003a30307220 */ /* 0x000fe20000400000 */
[----:B------:R-:W-:Y:S01]  /*4100*/  F2FP.BF16.F32.PACK_AB R35, RZ, R35 ;  /* 0x00000023ff23723e */ /* 0x000fe200000010ff */
[----:B------:R-:W-:Y:S01]  /*4110*/  @P2 STG.E.U16 desc[UR36][R6.64+0x20], R34 ;  /* 0x0000202206002986 */ /* 0x000fe2000c101524 */
[----:B------:R-:W-:Y:S01]  /*4120*/  F2FP.BF16.F32.PACK_AB R36, RZ, R36 ;  /* 0x00000024ff24723e */ /* 0x000fe200000010ff */
[-C--:B------:R-:W-:Y:S01]  /*4130*/  FMUL R49, R49, R58.reuse ;  /* 0x0000003a31317220 */ /* 0x080fe20000400000 */
[----:B------:R-:W-:Y:S01]  /*4140*/  ISETP.GT.AND P2, PT, R0, 0x8, P1 ;  /* 0x000000080000780c */ /* 0x000fe20000f44270 */
[----:B------:R-:W-:Y:S01]  /*4150*/  @P3 STG.E.U16 desc[UR36][R6.64+0x22], R35 ;  /* 0x0000222306003986 */ /* 0x000fe2000c101524 */
[----:B------:R-:W-:Y:S01]  /*4160*/  ISETP.GT.AND P1, PT, R3, 0x20, PT ;  /* 0x000000200300780c */ /* 0x000fe20003f24270 */
[-C--:B------:R-:W-:Y:S01]  /*4170*/  FMUL R50, R50, R58.reuse ;  /* 0x0000003a32327220 */ /* 0x080fe20000400000 */
[----:B------:R-:W-:Y:S01]  /*4180*/  F2FP.BF16.F32.PACK_AB R37, RZ, R37 ;  /* 0x00000025ff25723e */ /* 0x000fe200000010ff */
[----:B------:R-:W-:Y:S01]  /*4190*/  @P4 STG.E.U16 desc[UR36][R4.64+0x30], R36 ;  /* 0x0000302404004986 */ /* 0x000fe2000c101524 */
[C---:B------:R-:W-:Y:S01]  /*41a0*/  ISETP.GT.AND P3, PT, R0.reuse, 0x8, P0 ;  /* 0x000000080000780c */ /* 0x040fe20000764270 */
[-C--:B------:R-:W-:Y:S01]  /*41b0*/  FMUL R51, R51, R58.reuse ;  /* 0x0000003a33337220 */ /* 0x080fe20000400000 */
[----:B------:R-:W-:Y:S01]  /*41c0*/  ISETP.GT.AND P0, PT, R3, 0x21, PT ;  /* 0x000000210300780c */ /* 0x000fe20003f04270 */
[----:B------:R-:W-:Y:S01]  /*41d0*/  @P5 STG.E.U16 desc[UR36][R4.64+0x32], R37 ;  /* 0x0000322504005986 */ /* 0x000fe2000c101524 */
        /* <DEDUP_REMOVED lines=10> */
[----:B------:R-:W-:-:S02]  /*4280*/  F2FP.BF16.F32.PACK_AB R41, RZ, R41 ;  /* 0x00000029ff29723e */ /* 0x000fc400000010ff */
[C---:B------:R-:W-:Y:S01]  /*4290*/  ISETP.GT.AND P1, PT, R0.reuse, 0x8, P1 ;  /* 0x000000080000780c */ /* 0x040fe20000f24270 */
[----:B------:R-:W-:Y:S01]  /*42a0*/  @P3 STG.E.U16 desc[UR36][R6.64+0x32], R39 ;  /* 0x0000322706003986 */ /* 0x000fe2000c101524 */
[C---:B------:R-:W-:Y:S02]  /*42b0*/  ISETP.GT.AND P2, PT, R0.reuse, 0x8, P0 ;  /* 0x000000080000780c */ /* 0x040fe40000744270 */
[C---:B------:R-:W-:Y:S01]  /*42c0*/  ISETP.GT.AND P0, PT, R3.reuse, 0x29, PT ;  /* 0x000000290300780c */ /* 0x040fe20003f04270 */
[----:B------:R-:W-:Y:S01]  /*42d0*/  @P4 STG.E.U16 desc[UR36][R4.64+0x40], R40 ;  /* 0x0000402804004986 */ /* 0x000fe2000c101524 */
[----:B------:R-:W-:Y:S02]  /*42e0*/  ISETP.GT.AND P4, PT, R3, 0x28, PT ;  /* 0x000000280300780c */ /* 0x000fe40003f84270 */
[----:B------:R-:W-:Y:S01]  /*42f0*/  F2FP.BF16.F32.PACK_AB R42, RZ, R42 ;  /* 0x0000002aff2a723e */ /* 0x000fe200000010ff */
[----:B------:R-:W-:Y:S01]  /*4300*/  @P5 STG.E.U16 desc[UR36][R4.64+0x42], R41 ;  /* 0x0000422904005986 */ /* 0x000fe2000c101524 */
[----:B------:R-:W-:-:S02]  /*4310*/  ISETP.GT.AND P5, PT, R0, RZ, P4 ;  /* 0x000000ff0000720c */ /* 0x000fc400027a4270 */
[C---:B------:R-:W-:Y:S01]  /*4320*/  ISETP.GT.AND P3, PT, R0.reuse, RZ, P0 ;  /* 0x000000ff0000720c */ /* 0x040fe20000764270 */
[----:B------:R-:W-:Y:S01]  /*4330*/  @P1 STG.E.U16 desc[UR36][R6.64+0x40], R42 ;  /* 0x0000402a06001986 */ /* 0x000fe2000c101524 */
[----:B------:R-:W-:Y:S02]  /*4340*/  F2FP.BF16.F32.PACK_AB R43, RZ, R43 ;  /* 0x0000002bff2b723e */ /* 0x000fe400000010ff */
[----:B------:R-:W-:Y:S02]  /*4350*/  F2FP.BF16.F32.PACK_AB R44, RZ, R44 ;  /* 0x0000002cff2c723e */ /* 0x000fe400000010ff */
[C---:B------:R-:W-:Y:S01]  /*4360*/  ISETP.GT.AND P4, PT, R0.reuse, 0x8, P4 ;  /* 0x000000080000780c */ /* 0x040fe20002784270 */
[----:B------:R-:W-:Y:S01]  /*4370*/  @P2 STG.E.U16 desc[UR36][R6.64+0x42], R43 ;  /* 0x0000422b06002986 */ /* 0x000fe2000c101524 */
[----:B------:R-:W-:Y:S02]  /*4380*/  F2FP.BF16.F32.PACK_AB R45, RZ, R45 ;  /* 0x0000002dff2d723e */ /* 0x000fe400000010ff */
[----:B------:R-:W-:Y:S01]  /*4390*/  ISETP.GT.AND P2, PT, R3, 0x31, PT ;  /* 0x000000310300780c */ /* 0x000fe20003f44270 */
[----:B------:R-:W-:Y:S01]  /*43a0*/  @P5 STG.E.U16 desc[UR36][R4.64+0x50], R44 ;  /* 0x0000502c04005986 */ /* 0x000fe2000c101524 */
[----:B------:R-:W-:-:S02]  /*43b0*/  ISETP.GT.AND P5, PT, R0, 0x8, P0 ;  /* 0x000000080000780c */ /* 0x000fc400007a4270 */
[C---:B------:R-:W-:Y:S01]  /*43c0*/  ISETP.GT.AND P1, PT, R3.reuse, 0x38, PT ;  /* 0x000000380300780c */ /* 0x040fe20003f24270 */
[----:B------:R-:W-:Y:S01]  /*43d0*/  @P3 STG.E.U16 desc[UR36][R4.64+0x52], R45 ;  /* 0x0000522d04003986 */ /* 0x000fe2000c101524 */
[C---:B------:R-:W-:Y:S02]  /*43e0*/  ISETP.GT.AND P3, PT, R3.reuse, 0x30, PT ;  /* 0x000000300300780c */ /* 0x040fe40003f64270 */
[----:B------:R-:W-:Y:S01]  /*43f0*/  ISETP.GT.AND P0, PT, R3, 0x39, PT ;  /* 0x000000390300780c */ /* 0x000fe20003f04270 */
[----:B------:R-:W-:Y:S01]  /*4400*/  @P4 IMAD.MOV.U32 R2, RZ, RZ, R6 ;  /* 0x000000ffff024224 */ /* 0x000fe200078e0006 */
[----:B------:R-:W-:Y:S01]  /*4410*/  F2FP.BF16.F32.PACK_AB R46, RZ, R46 ;  /* 0x0000002eff2e723e */ /* 0x000fe200000010ff */
[----:B------:R-:W-:Y:S01]  /*4420*/  @P4 IMAD.MOV.U32 R3, RZ, RZ, R7 ;  /* 0x000000ffff034224 */ /* 0x000fe200078e0007 */
[----:B------:R-:W-:Y:S02]  /*4430*/  F2FP.BF16.F32.PACK_AB R47, RZ, R47 ;  /* 0x0000002fff2f723e */ /* 0x000fe400000010ff */
[----:B------:R-:W-:-:S02]  /*4440*/  F2FP.BF16.F32.PACK_AB R48, RZ, R48 ;  /* 0x00000030ff30723e */ /* 0x000fc400000010ff */
[----:B------:R1:W-:Y:S01]  /*4450*/  @P4 STG.E.U16 desc[UR36][R2.64+0x50], R46 ;  /* 0x0000502e02004986 */ /* 0x0003e2000c101524 */
[C---:B------:R-:W-:Y:S02]  /*4460*/  ISETP.GT.AND P4, PT, R0.reuse, RZ, P2 ;  /* 0x000000ff0000720c */ /* 0x040fe40001784270 */
[----:B------:R-:W-:Y:S02]  /*4470*/  F2FP.BF16.F32.PACK_AB R49, RZ, R49 ;  /* 0x00000031ff31723e */ /* 0x000fe400000010ff */
[----:B------:R-:W-:Y:S02]  /*4480*/  ISETP.GT.AND P2, PT, R0, 0x8, P2 ;  /* 0x000000080000780c */ /* 0x000fe40001744270 */
[----:B------:R-:W-:Y:S02]  /*4490*/  F2FP.BF16.F32.PACK_AB R50, RZ, R50 ;  /* 0x00000032ff32723e */ /* 0x000fe400000010ff */
[----:B------:R-:W-:Y:S02]  /*44a0*/  F2FP.BF16.F32.PACK_AB R51, RZ, R51 ;  /* 0x00000033ff33723e */ /* 0x000fe400000010ff */
[----:B------:R-:W-:Y:S01]  /*44b0*/  F2FP.BF16.F32.PACK_AB R52, RZ, R52 ;  /* 0x00000034ff34723e */ /* 0x000fe200000010ff */
[----:B-1----:R-:W-:Y:S01]  /*44c0*/  @P5 IMAD.MOV.U32 R2, RZ, RZ, R6 ;  /* 0x000000ffff025224 */ /* 0x002fe200078e0006 */
[----:B------:R-:W-:Y:S01]  /*44d0*/  F2FP.BF16.F32.PACK_AB R53, RZ, R53 ;  /* 0x00000035ff35723e */ /* 0x000fe200000010ff */
[----:B------:R-:W-:Y:S01]  /*44e0*/  @P5 IMAD.MOV.U32 R3, RZ, RZ, R7 ;  /* 0x000000ffff035224 */ /* 0x000fe200078e0007 */
[----:B------:R-:W-:-:S02]  /*44f0*/  F2FP.BF16.F32.PACK_AB R54, RZ, R54 ;  /* 0x00000036ff36723e */ /* 0x000fc400000010ff */
[----:B------:R-:W-:Y:S02]  /*4500*/  F2FP.BF16.F32.PACK_AB R55, RZ, R55 ;  /* 0x00000037ff37723e */ /* 0x000fe400000010ff */
[----:B------:R1:W-:Y:S01]  /*4510*/  @P5 STG.E.U16 desc[UR36][R2.64+0x52], R47 ;  /* 0x0000522f02005986 */ /* 0x0003e2000c101524 */
[C---:B------:R-:W-:Y:S02]  /*4520*/  ISETP.GT.AND P5, PT, R0.reuse, RZ, P3 ;  /* 0x000000ff0000720c */ /* 0x040fe40001fa4270 */
[----:B------:R-:W-:-:S11]  /*4530*/  ISETP.GT.AND P3, PT, R0, 0x8, P3 ;  /* 0x000000080000780c */ /* 0x000fd60001f64270 */
[----:B-1----:R-:W-:Y:S02]  /*4540*/  @P5 IMAD.MOV.U32 R2, RZ, RZ, R4 ;  /* 0x000000ffff025224 */ /* 0x002fe400078e0004 */
[----:B------:R-:W-:-:S05]  /*4550*/  @P5 IMAD.MOV.U32 R3, RZ, RZ, R5 ;  /* 0x000000ffff035224 */ /* 0x000fca00078e0005 */
[----:B------:R1:W-:Y:S01]  /*4560*/  @P5 STG.E.U16 desc[UR36][R2.64+0x60], R48 ;  /* 0x0000603002005986 */ /* 0x0003e2000c101524 */
[C---:B------:R-:W-:Y:S02]  /*4570*/  ISETP.GT.AND P5, PT, R0.reuse, RZ, P0 ;  /* 0x000000ff0000720c */ /* 0x040fe400007a4270 */
[----:B------:R-:W-:Y:S01]  /*4580*/  ISETP.GT.AND P0, PT, R0, 0x8, P0 ;  /* 0x000000080000780c */ /* 0x000fe20000704270 */
[----:B-1----:R-:W-:Y:S02]  /*4590*/  @P4 IMAD.MOV.U32 R2, RZ, RZ, R4 ;  /* 0x000000ffff024224 */ /* 0x002fe400078e0004 */
[----:B------:R-:W-:-:S05]  /*45a0*/  @P4 IMAD.MOV.U32 R3, RZ, RZ, R5 ;  /* 0x000000ffff034224 */ /* 0x000fca00078e0005 */
[----:B------:R1:W-:Y:S01]  /*45b0*/  @P4 STG.E.U16 desc[UR36][R2.64+0x62], R49 ;  /* 0x0000623102004986 */ /* 0x0003e2000c101524 */
[C---:B------:R-:W-:Y:S02]  /*45c0*/  ISETP.GT.AND P4, PT, R0.reuse, RZ, P1 ;  /* 0x000000ff0000720c */ /* 0x040fe40000f84270 */
[----:B------:R-:W-:Y:S01]  /*45d0*/  ISETP.GT.AND P1, PT, R0, 0x8, P1 ;  /* 0x000000080000780c */ /* 0x000fe20000f24270 */
[----:B-1----:R-:W-:Y:S02]  /*45e0*/  @P3 IMAD.MOV.U32 R2, RZ, RZ, R6 ;  /* 0x000000ffff023224 */ /* 0x002fe400078e0006 */
[----:B------:R-:W-:-:S05]  /*45f0*/  @P3 IMAD.MOV.U32 R3, RZ, RZ, R7 ;  /* 0x000000ffff033224 */ /* 0x000fca00078e0007 */
[----:B------:R1:W-:Y:S02]  /*4600*/  @P3 STG.E.U16 desc[UR36][R2.64+0x60], R50 ;  /* 0x0000603202003986 */ /* 0x0003e4000c101524 */
[----:B-1----:R-:W-:Y:S02]  /*4610*/  @P2 IMAD.MOV.U32 R2, RZ, RZ, R6 ;  /* 0x000000ffff022224 */ /* 0x002fe400078e0006 */
[----:B------:R-:W-:-:S05]  /*4620*/  @P2 IMAD.MOV.U32 R3, RZ, RZ, R7 ;  /* 0x000000ffff032224 */ /* 0x000fca00078e0007 */
[----:B------:R1:W-:Y:S02]  /*4630*/  @P2 STG.E.U16 desc[UR36][R2.64+0x62], R51 ;  /* 0x0000623302002986 */ /* 0x0003e4000c101524 */
[----:B-1----:R-:W-:Y:S02]  /*4640*/  @P4 IMAD.MOV.U32 R2, RZ, RZ, R4 ;  /* 0x000000ffff024224 */ /* 0x002fe400078e0004 */
[----:B------:R-:W-:-:S05]  /*4650*/  @P4 IMAD.MOV.U32 R3, RZ, RZ, R5 ;  /* 0x000000ffff034224 */ /* 0x000fca00078e0005 */
[----:B------:R1:W-:Y:S04]  /*4660*/  @P4 STG.E.U16 desc[UR36][R2.64+0x70], R52 ;  /* 0x0000703402004986 */ /* 0x0003e8000c101524 */
[----:B------:R2:W-:Y:S01]  /*4670*/  @P5 STG.E.U16 desc[UR36][R4.64+0x72], R53 ;  /* 0x0000723504005986 */ /* 0x0005e2000c101524 */
[----:B-1----:R-:W-:Y:S02]  /*4680*/  @P1 IMAD.MOV.U32 R2, RZ, RZ, R6 ;  /* 0x000000ffff021224 */ /* 0x002fe400078e0006 */
[----:B------:R-:W-:-:S05]  /*4690*/  @P1 IMAD.MOV.U32 R3, RZ, RZ, R7 ;  /* 0x000000ffff031224 */ /* 0x000fca00078e0007 */
[----:B------:R2:W-:Y:S04]  /*46a0*/  @P1 STG.E.U16 desc[UR36][R2.64+0x70], R54 ;  /* 0x0000703602001986 */ /* 0x0005e8000c101524 */
[----:B------:R2:W-:Y:S02]  /*46b0*/  @P0 STG.E.U16 desc[UR36][R6.64+0x72], R55 ;  /* 0x0000723706000986 */ /* 0x0005e4000c101524 */
.L_x_99:
[----:B------:R-:W-:Y:S05]  /*46c0*/  BSYNC B0 ;  /* 0x0000000000007941 */ /* 0x000fea0003800000 */
.L_x_37:
[----:B0-2---:R-:W2:Y:S01]  /*46d0*/  LDL.64 R2, [R1] ;  /* 0x0000000001027983 */ /* 0x005ea20000100a00 */
[----:B------:R-:W-:Y:S01]  /*46e0*/  ULDC.64 UR4, c[0x0][0x650] ;  /* 0x0001940000047ab9 */ /* 0x000fe20000000a00 */
[----:B------:R0:W-:Y:S01]  /*46f0*/  SYNCS.ARRIVE.TRANS64.A1T0 RZ, [R66+UR47], RZ ;  /* 0x000000ff42ff79a7 */ /* 0x0001e2000810002f */
[----:B------:R-:W-:Y:S01]  /*4700*/  PRMT R0, RZ, 0x7610, R0 ;  /* 0x00007610ff007816 */ /* 0x000fe20000000000 */
[----:B-----5:R-:W-:Y:S02]  /*4710*/  IMAD.MOV.U32 R19, RZ, RZ, -0x1 ;  /* 0xffffffffff137424 */ /* 0x020fe400078e00ff */
[----:B------:R-:W-:Y:S01]  /*4720*/  IMAD.MOV.U32 R22, RZ, RZ, -0x1 ;  /* 0xffffffffff167424 */ /* 0x000fe200078e00ff */
[----:B--2---:R-:W-:-:S04]  /*4730*/  LEA R18, P0, R2, R18, 0x1 ;  /* 0x0000001202127211 */ /* 0x004fc800078008ff */
[----:B------:R-:W-:Y:S01]  /*4740*/  LEA.HI.X R17, R2, R17, R23, 0x1, P0 ;  /* 0x0000001102117211 */ /* 0x000fe200000f0c17 */
[----:B------:R-:W-:Y:S01]  /*4750*/  IMAD.MOV.U32 R2, RZ, RZ, -0x1 ;  /* 0xffffffffff027424 */ /* 0x000fe200078e00ff */
[----:B------:R-:W-:-:S04]  /*4760*/  ISETP.GE.U32.AND P0, PT, R18, UR4, PT ;  /* 0x0000000412007c0c */ /* 0x000fc8000bf06070 */
[----:B------:R-:W-:-:S13]  /*4770*/  ISETP.GE.U32.AND.EX P0, PT, R17, UR5, PT, P0 ;  /* 0x0000000511007c0c */ /* 0x000fda000bf06100 */
[----:B0-----:R-:W-:Y:S05]  /*4780*/  @P0 BRA `(.L_x_100) ;  /* 0x0000000400700947 */ /* 0x001fea0003800000 */
[----:B-1----:R-:W0:Y:S01]  /*4790*/  S2R R10, SR_CTAID.X ;  /* 0x00000000000a7919 */ /* 0x002e220000002500 */
[----:B---34-:R-:W1:Y:S01]  /*47a0*/  LDC.64 R8, c[0x0][0x628] ;  /* 0x00018a00ff087b82 */ /* 0x018e620000000a00 */
[----:B------:R-:W-:Y:S01]  /*47b0*/  ULDC UR4, c[0x0][0x150] ;  /* 0x0000540000047ab9 */ /* 0x000fe20000000800 */
[----:B------:R-:W-:Y:S01]  /*47c0*/  IMAD.MOV.U32 R6, RZ, RZ, R18 ;  /* 0x000000ffff067224 */ /* 0x000fe200078e0012 */
[----:B------:R-:W2:Y:S01]  /*47d0*/  S2R R20, SR_CTAID.Y ;  /* 0x0000000000147919 */ /* 0x000ea20000002600 */
[----:B------:R-:W-:-:S04]  /*47e0*/  IMAD.MOV.U32 R7, RZ, RZ, R17 ;  /* 0x000000ffff077224 */ /* 0x000fc800078e0011 */
[----:B------:R-:W3:Y:S08]  /*47f0*/  LDC R15, c[0x0][0x144] ;  /* 0x00005100ff0f7b82 */ /* 0x000ef00000000800 */
[----:B------:R-:W4:Y:S08]  /*4800*/  LDC R0, c[0x0][0x630] ;  /* 0x00018c00ff007b82 */ /* 0x000f300000000800 */
[----:B------:R-:W2:Y:S01]  /*4810*/  LDC.64 R12, c[0x0][0x620] ;  /* 0x00018800ff0c7b82 */ /* 0x000ea20000000a00 */
[----:B-1----:R-:W-:-:S04]  /*4820*/  ISETP.NE.U32.AND P0, PT, R8, RZ, PT ;  /* 0x000000ff0800720c */ /* 0x002fc80003f05070 */
[----:B------:R-:W-:Y:S02]  /*4830*/  ISETP.NE.AND.EX P0, PT, R9, RZ, PT, P0 ;  /* 0x000000ff0900720c */ /* 0x000fe40003f05300 */
[----:B0-----:R-:W-:-:S05]  /*4840*/  I2FP.F32.U32 R2, R10 ;  /* 0x0000000a00027245 */ /* 0x001fca0000201000 */
[----:B------:R-:W-:-:S04]  /*4850*/  FMUL R2, R2, UR4 ;  /* 0x0000000402027c20 */ /* 0x000fc80008400000 */
[----:B------:R0:W1:Y:S02]  /*4860*/  F2I.U32.TRUNC.NTZ R14, R2 ;  /* 0x00000002000e7305 */ /* 0x000064000020f000 */
[----:B---34-:R-:W-:Y:S05]  /*4870*/  @!P0 BRA `(.L_x_101) ;  /* 0x0000000000288947 */ /* 0x018fea0003800000 */
[----:B------:R-:W3:Y:S02]  /*4880*/  LDC R3, c[0x0][0x634] ;  /* 0x00018d00ff037b82 */ /* 0x000ee40000000800 */
[----:B---3--:R-:W-:-:S05]  /*4890*/  IADD3 R7, P0, R18, R3, RZ ;  /* 0x0000000312077210 */ /* 0x008fca0007f1e0ff */
[----:B------:R-:W-:-:S04]  /*48a0*/  IMAD.X R11, RZ, RZ, R17, P0 ;  /* 0x000000ffff0b7224 */ /* 0x000fc800000e0611 */
[----:B0-----:R-:W-:-:S04]  /*48b0*/  IMAD.WIDE.U32 R2, R11, R8, RZ ;  /* 0x000000080b027225 */ /* 0x001fc800078e00ff */
[----:B------:R-:W-:-:S04]  /*48c0*/  IMAD.WIDE.U32 R4, P0, R7, R9, R2 ;  /* 0x0000000907047225 */ /* 0x000fc80007800002 */
[----:B------:R-:W-:-:S04]  /*48d0*/  IMAD.WIDE.U32 R2, R7, R8, RZ ;  /* 0x0000000807027225 */ /* 0x000fc800078e00ff */
[----:B------:R-:W-:Y:S01]  /*48e0*/  IMAD.X R7, RZ, RZ, RZ, P0 ;  /* 0x000000ffff077224 */ /* 0x000fe200000e06ff */
[----:B------:R-:W-:Y:S01]  /*48f0*/  IADD3 RZ, P0, R3, R4, RZ ;  /* 0x0000000403ff7210 */ /* 0x000fe20007f1e0ff */
[----:B------:R-:W-:-:S04]  /*4900*/  IMAD.MOV.U32 R6, RZ, RZ, R5 ;  /* 0x000000ffff067224 */ /* 0x000fc800078e0005 */
[----:B------:R-:W-:-:S08]  /*4910*/  IMAD.WIDE.U32.X R6, R11, R9, R6, P0 ;  /* 0x000000090b067225 */ /* 0x000fd000000e0406 */
.L_x_101:
[----:B------:R-:W3:Y:S01]  /*4920*/  LDC.64 R26, c[0x0][0x640] ;  /* 0x00019000ff1a7b82 */ /* 0x000ee20000000a00 */
[-C--:B------:R-:W-:Y:S01]  /*4930*/  SHF.R.U64 R11, R6, R0.reuse, R7 ;  /* 0x00000000060b7219 */ /* 0x080fe20000001207 */
[----:B------:R-:W-:Y:S01]  /*4940*/  IMAD.MOV.U32 R19, RZ, RZ, R17 ;  /* 0x000000ffff137224 */ /* 0x000fe200078e0011 */
[----:B------:R-:W-:Y:S01]  /*4950*/  SHF.R.U32.HI R0, RZ, R0, R7 ;  /* 0x00000000ff007219 */ /* 0x000fe20000011607 */
[----:B-1----:R-:W-:Y:S01]  /*4960*/  IMAD.MOV R14, RZ, RZ, -R14 ;  /* 0x000000ffff0e7224 */ /* 0x002fe200078e0a0e */
[----:B------:R-:W-:Y:S01]  /*4970*/  IADD3 R5, P0, RZ, -R11, RZ ;  /* 0x8000000bff057210 */ /* 0x000fe20007f1e0ff */
[----:B------:R-:W-:Y:S01]  /*4980*/  ULDC UR4, c[0x0][0x154] ;  /* 0x0000550000047ab9 */ /* 0x000fe20000000800 */
[----:B------:R-:W-:Y:S01]  /*4990*/  IMAD.MOV.U32 R7, RZ, RZ, 0x1 ;  /* 0x00000001ff077424 */ /* 0x000fe200078e00ff */
[----:B------:R-:W1:Y:S01]  /*49a0*/  LDC R4, c[0x0][0x618] ;  /* 0x00018600ff047b82 */ /* 0x000e620000000800 */
[----:B------:R-:W-:Y:S02]  /*49b0*/  IMAD R22, R15, R14, R10 ;  /* 0x0000000e0f167224 */ /* 0x000fe400078e020a */
[----:B------:R-:W-:-:S04]  /*49c0*/  IMAD.X R3, RZ, RZ, ~R0, P0 ;  /* 0x000000ffff037224 */ /* 0x000fc800000e0e00 */
[-C--:B--2---:R-:W-:Y:S01]  /*49d0*/  IMAD R0, R3, R12.reuse, RZ ;  /* 0x0000000c03007224 */ /* 0x084fe200078e02ff */
[----:B------:R-:W2:Y:S01]  /*49e0*/  LDC R6, c[0x0][0x608] ;  /* 0x00018200ff067b82 */ /* 0x000ea20000000800 */
[----:B0-----:R-:W-:-:S04]  /*49f0*/  IMAD.WIDE.U32 R2, R5, R12, R18 ;  /* 0x0000000c05027225 */ /* 0x001fc800078e0012 */
[----:B------:R-:W-:Y:S01]  /*4a00*/  IMAD R5, R5, R13, R0 ;  /* 0x0000000d05057224 */ /* 0x000fe200078e0200 */
[----:B------:R-:W-:Y:S02]  /*4a10*/  I2FP.F32.U32 R0, R20 ;  /* 0x0000001400007245 */ /* 0x000fe40000201000 */
[----:B------:R-:W0:Y:S01]  /*4a20*/  LDC R24, c[0x0][0x658] ;  /* 0x00019600ff187b82 */ /* 0x000e220000000800 */
[----:B------:R-:W-:Y:S01]  /*4a30*/  IMAD.IADD R3, R3, 0x1, R5 ;  /* 0x0000000103037824 */ /* 0x000fe200078e0205 */
[----:B---3--:R-:W-:Y:S01]  /*4a40*/  ISETP.NE.U32.AND P0, PT, R26, RZ, PT ;  /* 0x000000ff1a00720c */ /* 0x008fe20003f05070 */
[----:B------:R-:W-:Y:S01]  /*4a50*/  FMUL R0, R0, UR4 ;  /* 0x0000000400007c20 */ /* 0x000fe20008400000 */
[----:B------:R-:W-:Y:S02]  /*4a60*/  IMAD.MOV.U32 R5, RZ, RZ, -0x1 ;  /* 0xffffffffff057424 */ /* 0x000fe400078e00ff */
[----:B------:R-:W-:Y:S01]  /*4a70*/  ISETP.NE.AND.EX P0, PT, R27, RZ, PT, P0 ;  /* 0x000000ff1b00720c */ /* 0x000fe20003f05300 */
[----:B------:R3:W4:Y:S01]  /*4a80*/  F2I.U32.TRUNC.NTZ R12, R0 ;  /* 0x00000000000c7305 */ /* 0x000722000020f000 */
[----:B------:R-:W3:Y:S01]  /*4a90*/  LDC R15, c[0x0][0x148] ;  /* 0x00005200ff0f7b82 */ /* 0x000ee20000000800 */
[----:B-1----:R-:W-:-:S02]  /*4aa0*/  SHF.R.U64 R10, R2, R4, R3 ;  /* 0x00000004020a7219 */ /* 0x002fc40000001203 */
[----:B------:R-:W-:-:S05]  /*4ab0*/  SHF.R.U32.HI R3, RZ, R4, R3 ;  /* 0x00000004ff037219 */ /* 0x000fca0000011603 */
[----:B------:R-:W1:Y:S01]  /*4ac0*/  LDC R14, c[0x0][0x600] ;  /* 0x00018000ff0e7b82 */ /* 0x000e620000000800 */
[-CC-:B--2---:R-:W-:Y:S02]  /*4ad0*/  SHF.R.U64 R8, R10, R6.reuse, R3.reuse ;  /* 0x000000060a087219 */ /* 0x184fe40000001203 */
[----:B------:R-:W-:-:S05]  /*4ae0*/  SHF.R.U32.HI R3, RZ, R6, R3 ;  /* 0x00000006ff037219 */ /* 0x000fca0000011603 */
[----:B------:R-:W2:Y:S01]  /*4af0*/  LDC R21, c[0x0][0x648] ;  /* 0x00019200ff157b82 */ /* 0x000ea20000000800 */
[-CC-:B0-----:R-:W-:Y:S02]  /*4b00*/  SHF.R.U64 R13, R8, R24.reuse, R3.reuse ;  /* 0x00000018080d7219 */ /* 0x181fe40000001203 */
[-C--:B------:R-:W-:Y:S02]  /*4b10*/  SHF.L.U32 R5, R5, R24.reuse, RZ ;  /* 0x0000001805057219 */ /* 0x080fe400000006ff */
[-C--:B------:R-:W-:Y:S01]  /*4b20*/  SHF.R.U32.HI R3, RZ, R24.reuse, R3 ;  /* 0x00000018ff037219 */ /* 0x080fe20000011603 */
[----:B------:R-:W-:Y:S01]  /*4b30*/  IMAD.MOV.U32 R2, RZ, RZ, R13 ;  /* 0x000000ffff027224 */ /* 0x000fe200078e000d */
[----:B------:R-:W-:Y:S01]  /*4b40*/  SHF.L.U32 R24, R7, R24, RZ ;  /* 0x0000001807187219 */ /* 0x000fe200000006ff */
[----:B------:R-:W0:Y:S01]  /*4b50*/  LDC R25, c[0x0][0x638] ;  /* 0x00018e00ff197b82 */ /* 0x000e220000000800 */
[----:B------:R-:W-:-:S07]  /*4b60*/  LOP3.LUT R19, RZ, R5, RZ, 0x33, !PT ;  /* 0x00000005ff137212 */ /* 0x000fce00078e33ff */
[----:B------:R-:W0:Y:S01]  /*4b70*/  LDC R28, c[0x0][0x610] ;  /* 0x00018400ff1c7b82 */ /* 0x000e220000000800 */
[----:B----4-:R-:W-:Y:S05]  /*4b80*/  @!P0 BRA `(.L_x_102) ;  /* 0x0000000000288947 */ /* 0x010fea0003800000 */
[----:B---3--:R-:W3:Y:S02]  /*4b90*/  LDC R0, c[0x0][0x64c] ;  /* 0x00019300ff007b82 */ /* 0x008ee40000000800 */
[----:B---3--:R-:W-:-:S05]  /*4ba0*/  IADD3 R7, P0, R13, R0, RZ ;  /* 0x000000000d077210 */ /* 0x008fca0007f1e0ff */
        /* <DEDUP_REMOVED lines=8> */
.L_x_102:
[----:B------:R-:W4:Y:S01]  /*4c30*/  LDC R4, c[0x0][0x65c] ;  /* 0x00019700ff047b82 */ /* 0x000f220000000800 */
[----:B--23--:R-:W-:Y:S01]  /*4c40*/  SHF.R.U64 R0, R2, R21, R3 ;  /* 0x0000001502007219 */ /* 0x00cfe20000001203 */
[----:B-1----:R-:W-:Y:S01]  /*4c50*/  VIADD R3, R14, 0xffffffff ;  /* 0xffffffff0e037836 */ /* 0x002fe20000000000 */
[----:B------:R-:W-:Y:S01]  /*4c60*/  LOP3.LUT R19, R8, R19, RZ, 0xc0, !PT ;  /* 0x0000001308137212 */ /* 0x000fe200078ec0ff */
[----:B------:R-:W-:Y:S02]  /*4c70*/  IMAD.MOV R12, RZ, RZ, -R12 ;  /* 0x000000ffff0c7224 */ /* 0x000fe400078e0a0c */
[----:B------:R-:W-:Y:S01]  /*4c80*/  IMAD.MOV R2, RZ, RZ, -R0 ;  /* 0x000000ffff027224 */ /* 0x000fe200078e0a00 */
[----:B------:R-:W-:Y:S01]  /*4c90*/  LOP3.LUT R3, R10, R3, RZ, 0xc0, !PT ;  /* 0x000000030a037212 */ /* 0x000fe200078ec0ff */
[----:B------:R-:W-:Y:S02]  /*4ca0*/  IMAD R19, R24, R0, R19 ;  /* 0x0000000018137224 */ /* 0x000fe400078e0213 */
[----:B0-----:R-:W-:-:S04]  /*4cb0*/  IMAD R0, R2, R25, R13 ;  /* 0x0000001902007224 */ /* 0x001fc800078e020d */
[----:B------:R-:W-:Y:S01]  /*4cc0*/  IMAD R2, R0, R14, R3 ;  /* 0x0000000e00027224 */ /* 0x000fe200078e0203 */
[----:B----4-:R-:W-:Y:S01]  /*4cd0*/  ISETP.NE.AND P0, PT, R4, 0x1, PT ;  /* 0x000000010400780c */ /* 0x010fe20003f05270 */
[----:B------:R-:W-:-:S05]  /*4ce0*/  IMAD.MOV.U32 R4, RZ, RZ, 0x1 ;  /* 0x00000001ff047424 */ /* 0x000fca00078e00ff */
[----:B------:R-:W-:-:S07]  /*4cf0*/  PRMT R0, R4, 0x7610, R0 ;  /* 0x0000761004007816 */ /* 0x000fce0000000000 */
[----:B------:R-:W-:-:S04]  /*4d00*/  @P0 IMAD R22, R15, R12, R20 ;  /* 0x0000000c0f160224 */ /* 0x000fc800078e0214 */
[----:B------:R-:W-:-:S05]  /*4d10*/  IMAD R19, R19, R28, R22 ;  /* 0x0000001c13137224 */ /* 0x000fca00078e0216 */
[----:B------:R-:W-:Y:S02]  /*4d20*/  SEL R22, R2, R19, !P0 ;  /* 0x0000001302167207 */ /* 0x000fe40004000000 */
[----:B------:R-:W-:Y:S01]  /*4d30*/  SEL R19, R19, R2, !P0 ;  /* 0x0000000213137207 */ /* 0x000fe20004000000 */
[----:B------:R-:W-:-:S07]  /*4d40*/  IMAD.MOV.U32 R2, RZ, RZ, R11 ;  /* 0x000000ffff027224 */ /* 0x000fce00078e000b */
.L_x_100:
[----:B------:R-:W-:Y:S02]  /*4d50*/  LOP3.LUT P0, RZ, R0, 0xff, RZ, 0xc0, !PT ;  /* 0x000000ff00ff7812 */ /* 0x000fe4000780c0ff */
[----:B------:R-:W-:-:S11]  /*4d60*/  LOP3.LUT R73, R73, 0x1, RZ, 0x3c, !PT ;  /* 0x0000000149497812 */ /* 0x000fd600078e3cff */
[----:B------:R-:W-:Y:S05]  /*4d70*/  @P0 BRA `(.L_x_103) ;  /* 0xffffffcc00300947 */ /* 0x000fea000383ffff */
[----:B------:R-:W-:Y:S05]  /*4d80*/  EXIT ;  /* 0x000000000000794d */ /* 0x000fea0003800000 */
.L_x_18:
[----:B------:R-:W-:-:S08]  /*4d90*/  ISETP.NE.AND P0, PT, R5, RZ, PT ;  /* 0x000000ff0500720c */ /* 0x000fd00003f05270 */
[----:B0-----:R-:W0:-:S00]  /*4da0*/  USETMAXREG.DEALLOC.CTAPOOL 0x28 ;  /* 0x00000028000079c8 */ /* 0x001e0000080e0500 */
[----:B------:R-:W-:Y:S05]  /*4db0*/  @P0 EXIT ;  /* 0x000000000000094d */ /* 0x000fea0003800000 */
[----:B0-----:R-:W-:Y:S01]  /*4dc0*/  LOP3.LUT P0, RZ, R8, 0xff, RZ, 0xc0, !PT ;  /* 0x000000ff08ff7812 */ /* 0x001fe2000780c0ff */
[----:B------:R-:W-:Y:S02]  /*4dd0*/  IMAD.MOV.U32 R0, RZ, RZ, 0x1 ;  /* 0x00000001ff007424 */ /* 0x000fe400078e00ff */
[----:B------:R-:W-:-:S10]  /*4de0*/  IMAD.MOV.U32 R6, RZ, RZ, RZ ;  /* 0x000000ffff067224 */ /* 0x000fd400078e00ff */
[----:B------:R-:W-:Y:S05]  /*4df0*/  @!P0 BRA `(.L_x_104) ;  /* 0x0000000c003c8947 */ /* 0x000fea0003800000 */
[----:B------:R-:W0:Y:S01]  /*4e00*/  S2R R8, SR_CgaCtaId ;  /* 0x0000000000087919 */ /* 0x000e220000008800 */
[----:B------:R-:W-:Y:S01]  /*4e10*/  LOP3.LUT P0, RZ, R4, 0x1f, RZ, 0xc0, !PT ;  /* 0x0000001f04ff7812 */ /* 0x000fe2000780c0ff */
[----:B------:R-:W-:Y:S01]  /*4e20*/  ULDC UR5, c[0x0][0x658] ;  /* 0x0001960000057ab9 */ /* 0x000fe20000000800 */
[----:B------:R-:W-:Y:S01]  /*4e30*/  UMOV UR6, 0xffffffff ;  /* 0xffffffff00067882 */ /* 0x000fe20000000000 */
[----:B------:R-:W-:Y:S01]  /*4e40*/  BSSY B0, `(.L_x_104) ;  /* 0x00000ca000007945 */ /* 0x000fe20003800000 */
[----:B------:R-:W-:Y:S01]  /*4e50*/  USHF.L.U32 UR6, UR6, UR5, URZ ;  /* 0x0000000506067299 */ /* 0x000fe2000800063f */
[C---:B------:R-:W-:Y:S01]  /*4e60*/  ISETP.NE.AND P2, PT, R3.reuse, RZ, PT ;  /* 0x000000ff0300720c */ /* 0x040fe20003f45270 */
[----:B------:R-:W-:Y:S01]  /*4e70*/  IMAD.MOV.U32 R9, RZ, RZ, 0x1 ;  /* 0x00000001ff097424 */ /* 0x000fe200078e00ff */
[----:B------:R-:W-:Y:S01]  /*4e80*/  ISETP.NE.OR P0, PT, R3, RZ, !P0 ;  /* 0x000000ff0300720c */ /* 0x000fe20004705670 */
[----:B------:R-:W-:Y:S01]  /*4e90*/  IMAD.MOV.U32 R0, RZ, RZ, 0x1 ;  /* 0x00000001ff007424 */ /* 0x000fe200078e00ff */
[----:B------:R-:W-:Y:S01]  /*4ea0*/  LOP3.LUT R7, R16, 0x2, RZ, 0xfc, !PT ;  /* 0x0000000210077812 */ /* 0x000fe200078efcff */
[----:B------:R-:W-:Y:S01]  /*4eb0*/  IMAD.MOV.U32 R6, RZ, RZ, RZ ;  /* 0x000000ffff067224 */ /* 0x000fe200078e00ff */
[----:B------:R-:W-:Y:S01]  /*4ec0*/  ULDC UR4, c[0x0][0x600] ;  /* 0x0001800000047ab9 */ /* 0x000fe20000000800 */
[----:B------:R-:W-:Y:S01]  /*4ed0*/  UMOV UR7, 0x1 ;  /* 0x0000000100077882 */ /* 0x000fe20000000000 */
[----:B------:R-:W-:-:S02]  /*4ee0*/  UIADD3 UR19, UR40, 0x1, URZ ;  /* 0x0000000128137890 */ /* 0x000fc4000fffe03f */
[----:B------:R-:W-:Y:S02]  /*4ef0*/  UIADD3 UR15, UR4, -0x1, URZ ;  /* 0xffffffff040f7890 */ /* 0x000fe4000fffe03f */
[----:B------:R-:W-:Y:S02]  /*4f00*/  USHF.L.U32 UR17, UR7, UR5, URZ ;  /* 0x0000000507117299 */ /* 0x000fe4000800063f */
[----:B------:R-:W-:Y:S01]  /*4f10*/  ULOP3.LUT UR16, URZ, UR6, URZ, 0x33, !UPT ;  /* 0x000000063f107292 */ /* 0x000fe2000f8e333f */
[----:B------:R-:W-:Y:S01]  /*4f20*/  ULDC.64 UR20, c[0x0][0x198] ;  /* 0x0000660000147ab9 */ /* 0x000fe20000000a00 */
[C---:B0-----:R-:W-:Y:S02]  /*4f30*/  IMAD.SHL.U32 R10, R8.reuse, 0x20, RZ ;  /* 0x00000020080a7824 */ /* 0x041fe400078e00ff */
[----:B------:R-:W-:-:S03]  /*4f40*/  IMAD.SHL.U32 R8, R8, 0x400, RZ ;  /* 0x0000040008087824 */ /* 0x000fc600078e00ff */
[----:B------:R-:W-:Y:S02]  /*4f50*/  LOP3.LUT R10, R10, 0x20, RZ, 0xc0, !PT ;  /* 0x000000200a0a7812 */ /* 0x000fe400078ec0ff */
[----:B------:R-:W-:-:S07]  /*4f60*/  LOP3.LUT R8, R8, 0x400, RZ, 0xc0, !PT ;  /* 0x0000040008087812 */ /* 0x000fce00078ec0ff */
.L_x_116:
[----:B------:R-:W-:-:S03]  /*4f70*/  UMOV UR4, 0xffffffff ;  /* 0xffffffff00047882 */ /* 0x000fc60000000000 */
[----:B------:R-:W-:Y:S05]  /*4f80*/  BRA.DIV UR4, `(.L_x_105) ;  /* 0x0000001e044c7947 */ /* 0x000fea000b800000 */
[----:B------:R-:W-:-:S13]  /*4f90*/  ELECT P6, URZ, PT ;  /* 0x00000000003f782f */ /* 0x000fda00038c0000 */
.L_x_153:
[----:B------:R-:W0:Y:S01]  /*4fa0*/  LDC R3, c[0x0][0x28c] ;  /* 0x0000a300ff037b82 */ /* 0x000e220000000800 */
[----:B------:R-:W-:Y:S01]  /*4fb0*/  BSSY B1, `(.L_x_106) ;  /* 0x0000039000017945 */ /* 0x000fe20003800000 */
[----:B0-----:R-:W-:-:S13]  /*4fc0*/  ISETP.LT.OR P6, PT, R3, 0x1, !P6 ;  /* 0x000000010300780c */ /* 0x001fda00077c1670 */
[----:B------:R-:W-:Y:S05]  /*4fd0*/  @P6 BRA `(.L_x_107) ;  /* 0x0000000000d86947 */ /* 0x000fea0003800000 */
[----:B------:R-:W-:Y:S02]  /*4fe0*/  IMAD R22, R22, 0x40, R10 ;  /* 0x0000004016167824 */ /* 0x000fe400078e020a */
[----:B------:R-:W-:Y:S02]  /*4ff0*/  IMAD.SHL.U32 R19, R19, 0x40, RZ ;  /* 0x0000004013137824 */ /* 0x000fe400078e00ff */
[----:B------:R-:W-:Y:S02]  /*5000*/  IMAD.MOV.U32 R14, RZ, RZ, RZ ;  /* 0x000000ffff0e7224 */ /* 0x000fe400078e00ff */
[----:B------:R-:W-:Y:S02]  /*5010*/  IMAD.U32 R15, RZ, RZ, UR19 ;  /* 0x00000013ff0f7e24 */ /* 0x000fe4000f8e00ff */
[----:B------:R-:W-:Y:S02]  /*5020*/  IMAD.MOV.U32 R3, RZ, RZ, R0 ;  /* 0x000000ffff037224 */ /* 0x000fe400078e0000 */
[----:B------:R-:W-:-:S07]  /*5030*/  IMAD.MOV.U32 R5, RZ, RZ, R6 ;  /* 0x000000ffff057224 */ /* 0x000fce00078e0006 */
.L_x_111:
[----:B------:R-:W0:Y:S01]  /*5040*/  S2R R11, SR_CgaCtaId ;  /* 0x00000000000b7919 */ /* 0x000e220000008800 */
[----:B------:R-:W-:-:S04]  /*5050*/  MOV R4, 0x400 ;  /* 0x0000040000047802 */ /* 0x000fc80000000f00 */
[----:B0-----:R-:W-:Y:S02]  /*5060*/  LEA R12, R11, R4, 0x18 ;  /* 0x000000040b0c7211 */ /* 0x001fe400078ec0ff */
[----:B------:R-:W-:Y:S01]  /*5070*/  SHF.L.U32 R4, R3, 0x1f, RZ ;  /* 0x0000001f03047819 */ /* 0x000fe200000006ff */
[----:B------:R-:W0:Y:S02]  /*5080*/  @!P2 LDC R11, c[0x0][0x500] ;  /* 0x00014000ff0bab82 */ /* 0x000e240000000800 */
[----:B------:R-:W-:-:S04]  /*5090*/  IMAD R13, R5, 0x8, R12 ;  /* 0x00000008050d7824 */ /* 0x000fc800078e020c */
[----:B------:R-:W1:Y:S02]  /*50a0*/  SYNCS.PHASECHK.TRANS64.TRYWAIT P1, [R13+URZ+0xe0], R4 ;  /* 0x0000e0040d0075a7 */ /* 0x000e64000802017f */
[----:B-1----:R-:W-:Y:S05]  /*50b0*/  @!P1 BRA `(.L_x_108) ;  /* 0x0000001c00209947 */ /* 0x002fea0003800000 */
.L_x_154:
[----:B-1----:R-:W-:Y:S01]  /*50c0*/  PRMT R4, R7, 0x9910, RZ ;  /* 0x0000991007047816 */ /* 0x002fe200000000ff */
[----:B0-----:R0:W-:Y:S03]  /*50d0*/  @!P2 SYNCS.ARRIVE.TRANS64 RZ, [R13+URZ], R11 ;  /* 0x0000000b0dffa9a7 */ /* 0x0011e6000800003f */
[----:B------:R-:W-:-:S13]  /*50e0*/  ISETP.NE.AND P1, PT, R4, 0x2, PT ;  /* 0x000000020400780c */ /* 0x000fda0003f25270 */
[----:B0-----:R-:W-:Y:S05]  /*50f0*/  @P1 BRA `(.L_x_109) ;  /* 0x0000000000041947 */ /* 0x001fea0003800000 */
[----:B------:R-:W-:Y:S01]  /*5100*/  BPT.TRAP 0x1 ;  /* 0x000000040000795c */ /* 0x000fe20000300000 */
.L_x_109:
[----:B------:R-:W-:Y:S05]  /*5110*/  @P0 BRA `(.L_x_110) ;  /* 0x0000000000040947 */ /* 0x000fea0003800000 */
[----:B------:R-:W-:Y:S01]  /*5120*/  BPT.TRAP 0x1 ;  /* 0x000000040000795c */ /* 0x000fe20000300000 */
.L_x_110:
[----:B------:R-:W-:Y:S01]  /*5130*/  IMAD R4, R5, 0x800, R8 ;  /* 0x0000080005047824 */ /* 0x000fe200078e0208 */
[----:B------:R-:W-:Y:S01]  /*5140*/  R2UR UR9, R13 ;  /* 0x000000000d0972ca */ /* 0x000fe200000e0000 */
[--C-:B------:R-:W-:Y:S01]  /*5150*/  IMAD R11, R5, 0x1000, R12.reuse ;  /* 0x00001000050b7824 */ /* 0x100fe200078e020c */
[----:B------:R-:W-:Y:S01]  /*5160*/  UIADD3 UR4, UP0, UR20, 0xf0, URZ ;  /* 0x000000f014047890 */ /* 0x000fe2000ff1e03f */
[----:B------:R-:W-:Y:S01]  /*5170*/  IMAD R4, R4, 0x2, R12 ;  /* 0x0000000204047824 */ /* 0x000fe200078e020c */
[----:B------:R-:W-:Y:S01]  /*5180*/  R2UR UR11, R19 ;  /* 0x00000000130b72ca */ /* 0x000fe200000e0000 */
[----:B------:R-:W-:Y:S01]  /*5190*/  VIADD R15, R15, 0xffffffff ;  /* 0xffffffff0f0f7836 */ /* 0x000fe20000000000 */
[----:B------:R-:W-:Y:S01]  /*51a0*/  R2UR UR5, R11 ;  /* 0x000000000b0572ca */ /* 0x000fe200000e0000 */
[----:B------:R-:W-:Y:S01]  /*51b0*/  UIADD3 UR22, UP1, UR20, 0x1f0, URZ ;  /* 0x000001f014167890 */ /* 0x000fe2000ff3e03f */
[----:B------:R-:W-:Y:S01]  /*51c0*/  R2UR UR8, R4 ;  /* 0x00000000040872ca */ /* 0x000fe200000e0000 */
[----:B------:R-:W-:Y:S01]  /*51d0*/  VIADD R5, R5, 0x1 ;  /* 0x0000000105057836 */ /* 0x000fe20000000000 */
[----:B------:R-:W-:Y:S01]  /*51e0*/  R2UR UR10, R14 ;  /* 0x000000000e0a72ca */ /* 0x000fe200000e0000 */
[----:B------:R-:W-:Y:S01]  /*51f0*/  UIADD3.X UR23, URZ, UR21, URZ, UP1, !UPT ;  /* 0x000000153f177290 */ /* 0x000fe20008ffe43f */
[----:B------:R-:W-:Y:S01]  /*5200*/  R2UR UR12, R2 ;  /* 0x00000000020c72ca */ /* 0x000fe200000e0000 */
[----:B------:R-:W-:Y:S01]  /*5210*/  UMOV UR6, 0x0 ;  /* 0x0000000000067882 */ /* 0x000fe20000000000 */
[----:B------:R-:W-:Y:S01]  /*5220*/  R2UR UR18, R22 ;  /* 0x00000000161272ca */ /* 0x000fe200000e0000 */
[----:B------:R-:W-:Y:S01]  /*5230*/  UMOV UR7, 0x10000000 ;  /* 0x1000000000077882 */ /* 0x000fe20000000000 */
[----:B------:R-:W-:Y:S01]  /*5240*/  ISETP.GT.AND P3, PT, R15, 0x1, PT ;  /* 0x000000010f00780c */ /* 0x000fe20003f64270 */
[----:B------:R-:W-:Y:S01]  /*5250*/  UMOV UR24, 0x30000 ;  /* 0x0003000000187882 */ /* 0x000fe20000000000 */
[C---:B------:R-:W-:Y:S01]  /*5260*/  ISETP.NE.AND P1, PT, R5.reuse, 0x1c, PT ;  /* 0x0000001c0500780c */ /* 0x040fe20003f25270 */
[----:B------:R-:W-:Y:S01]  /*5270*/  UIADD3 UR13, UR5, 0x300, URZ ;  /* 0x00000300050d7890 */ /* 0x000fe2000fffe03f */
[----:B------:R-:W-:Y:S01]  /*5280*/  VIADD R14, R14, 0x20 ;  /* 0x000000200e0e7836 */ /* 0x000fe20000000000 */
[----:B------:R-:W-:Y:S01]  /*5290*/  UIADD3.X UR5, URZ, UR21, URZ, UP0, !UPT ;  /* 0x000000153f057290 */ /* 0x000fe200087fe43f */
[----:B------:R-:W-:Y:S01]  /*52a0*/  SEL R4, RZ, 0x1, P1 ;  /* 0x00000001ff047807 */ /* 0x000fe20000800000 */
[----:B------:R-:W-:Y:S01]  /*52b0*/  UIADD3 UR14, UR8, 0x1c300, URZ ;  /* 0x0001c300080e7890 */ /* 0x000fe2000fffe03f */
[----:B------:R-:W-:-:S02]  /*52c0*/  SEL R5, R5, RZ, P1 ;  /* 0x000000ff05057207 */ /* 0x000fc40000800000 */
[----:B------:R-:W-:Y:S01]  /*52d0*/  UMOV UR8, UR13 ;  /* 0x0000000d00087c82 */ /* 0x000fe20008000000 */
[----:B------:R-:W-:-:S03]  /*52e0*/  LOP3.LUT R3, R3, R4, RZ, 0x3c, !PT ;  /* 0x0000000403037212 */ /* 0x000fc600078e3cff */
[----:B------:R0:W-:Y:S02]  /*52f0*/  UTMALDG.3D [UR8], [UR4], desc[UR6] ;  /* 0x00000608040075b4 */ /* 0x0001e40008011000 */
[----:B0-----:R-:W-:Y:S01]  /*5300*/  UMOV UR8, UR14 ;  /* 0x0000000e00087c82 */ /* 0x001fe20008000000 */
[----:B------:R-:W-:Y:S02]  /*5310*/  UMOV UR11, UR18 ;  /* 0x00000012000b7c82 */ /* 0x000fe40008000000 */
[----:B------:R0:W-:Y:S02]  /*5320*/  UTMALDG.3D.MULTICAST [UR8], [UR22], UR24, desc[UR6] ;  /* 0x00000608160073b4 */ /* 0x0001e40008011818 */
[----:B0-----:R-:W-:Y:S05]  /*5330*/  @P3 BRA `(.L_x_111) ;  /* 0xfffffffc00403947 */ /* 0x001fea000383ffff */
.L_x_107:
[----:B------:R-:W-:Y:S05]  /*5340*/  BSYNC B1 ;  /* 0x0000000000017941 */ /* 0x000fea0003800000 */
.L_x_106:
[----:B------:R-:W2:Y:S01]  /*5350*/  LDL.64 R12, [R1] ;  /* 0x00000000010c7983 */ /* 0x000ea20000100a00 */
[----:B------:R-:W-:Y:S01]  /*5360*/  LOP3.LUT P4, RZ, R9, 0xff, RZ, 0xc0, !PT ;  /* 0x000000ff09ff7812 */ /* 0x000fe2000788c0ff */
[----:B------:R-:W-:Y:S01]  /*5370*/  VIADD R9, R6, UR40 ;  /* 0x0000002806097c36 */ /* 0x000fe20008000000 */
[----:B------:R-:W-:Y:S01]  /*5380*/  ULDC.64 UR4, c[0x0][0x650] ;  /* 0x0001940000047ab9 */ /* 0x000fe20000000a00 */
[----:B------:R-:W-:Y:S01]  /*5390*/  IMAD.U32 R4, RZ, RZ, UR40 ;  /* 0x00000028ff047e24 */ /* 0x000fe2000f8e00ff */
[----:B------:R-:W-:Y:S01]  /*53a0*/  UISETP.GE.U32.AND UP0, UPT, UR40, 0x1c, UPT ;  /* 0x0000001c2800788c */ /* 0x000fe2000bf06070 */
[----:B------:R-:W-:Y:S01]  /*53b0*/  BSSY B1, `(.L_x_112) ;  /* 0x0000070000017945 */ /* 0x000fe20003800000 */
[----:B------:R-:W-:Y:S01]  /*53c0*/  ISETP.GT.U32.AND P1, PT, R9, 0x1b, PT ;  /* 0x0000001b0900780c */ /* 0x000fe20003f24070 */
[----:B------:R-:W-:Y:S02]  /*53d0*/  IMAD.MOV.U32 R19, RZ, RZ, -0x1 ;  /* 0xffffffffff137424 */ /* 0x000fe400078e00ff */
[----:B------:R-:W-:Y:S01]  /*53e0*/  IMAD.MOV.U32 R22, RZ, RZ, -0x1 ;  /* 0xffffffffff167424 */ /* 0x000fe200078e00ff */
[----:B------:R-:W-:-:S02]  /*53f0*/  ISETP.LT.U32.AND P1, PT, R4, 0x1c, P1 ;  /* 0x0000001c0400780c */ /* 0x000fc40000f21070 */
[----:B------:R-:W-:Y:S01]  /*5400*/  PLOP3.LUT P3, PT, PT, PT, UP0, 0x80, 0x0 ;  /* 0x000000000000781c */ /* 0x000fe20003f6f008 */
[----:B------:R-:W0:Y:S01]  /*5410*/  @P4 S2R R3, SR_CgaCtaId ;  /* 0x0000000000034919 */ /* 0x000e220000008800 */
[----:B------:R-:W-:Y:S02]  /*5420*/  @P4 MOV R2, 0x400 ;  /* 0x0000040000024802 */ /* 0x000fe40000000f00 */
[----:B------:R-:W-:-:S04]  /*5430*/  SEL R5, RZ, 0x1, !P1 ;  /* 0x00000001ff057807 */ /* 0x000fc80004800000 */
[----:B------:R-:W-:Y:S02]  /*5440*/  LOP3.LUT R0, R0, R5, RZ, 0x3c, !PT ;  /* 0x0000000500007212 */ /* 0x000fe400078e3cff */
[----:B0-----:R-:W-:-:S04]  /*5450*/  @P4 LEA R2, R3, R2, 0x18 ;  /* 0x0000000203024211 */ /* 0x001fc800078ec0ff */
[----:B------:R0:W-:Y:S02]  /*5460*/  @P4 SYNCS.ARRIVE.TRANS64.A1T0 RZ, [R2+URZ+0x1f8], RZ ;  /* 0x0001f8ff02ff49a7 */ /* 0x0001e4000810003f */
[----:B0-----:R-:W-:-:S05]  /*5470*/  SHF.R.U32.HI R2, RZ, 0x2, R9 ;  /* 0x00000002ff027819 */ /* 0x001fca0000011609 */
[----:B------:R-:W-:-:S04]  /*5480*/  IMAD.WIDE.U32 R2, R2, 0x24924925, RZ ;  /* 0x2492492502027825 */ /* 0x000fc800078e00ff */
[----:B------:R-:W-:Y:S01]  /*5490*/  IMAD R6, R3, -0x1c, R9 ;  /* 0xffffffe403067824 */ /* 0x000fe200078e0209 */
[--C-:B------:R-:W-:Y:S01]  /*54a0*/  @P3 LOP3.LUT R0, R0, 0x1, R3.reuse, 0x78, !PT ;  /* 0x0000000100003812 */ /* 0x100fe200078e7803 */
[----:B------:R-:W-:Y:S01]  /*54b0*/  IMAD.MOV.U32 R2, RZ, RZ, -0x1 ;  /* 0xffffffffff027424 */ /* 0x000fe200078e00ff */
[----:B------:R-:W-:Y:S02]  /*54c0*/  PRMT R3, RZ, 0x7610, R3 ;  /* 0x00007610ff037816 */ /* 0x000fe40000000003 */
[----:B------:R-:W-:Y:S02]  /*54d0*/  PRMT R9, RZ, 0x7610, R9 ;  /* 0x00007610ff097816 */ /* 0x000fe40000000009 */
[----:B--2---:R-:W-:-:S04]  /*54e0*/  IADD3 R18, P4, R18, R12, RZ ;  /* 0x0000000c12127210 */ /* 0x004fc80007f9e0ff */
[----:B------:R-:W-:Y:S01]  /*54f0*/  ISETP.GE.U32.AND P1, PT, R18, UR4, PT ;  /* 0x0000000412007c0c */ /* 0x000fe2000bf26070 */
[----:B------:R-:W-:-:S05]  /*5500*/  IMAD.X R17, R17, 0x1, R23, P4 ;  /* 0x0000000111117824 */ /* 0x000fca00020e0617 */
[----:B------:R-:W-:-:S13]  /*5510*/  ISETP.GE.U32.AND.EX P1, PT, R17, UR5, PT, P1 ;  /* 0x0000000511007c0c */ /* 0x000fda000bf26110 */
[----:B------:R-:W-:Y:S05]  /*5520*/  @P1 BRA `(.L_x_113) ;  /* 0x0000000400601947 */ /* 0x000fea0003800000 */
[----:B------:R-:W0:Y:S01]  /*5530*/  S2R R12, SR_CTAID.X ;  /* 0x00000000000c7919 */ /* 0x000e220000002500 */
[----:B------:R-:W-:Y:S01]  /*5540*/  ULDC.64 UR4, c[0x0][0x628] ;  /* 0x00018a0000047ab9 */ /* 0x000fe20000000a00 */
[----:B------:R-:W-:Y:S01]  /*5550*/  ULDC UR7, c[0x0][0x630] ;  /* 0x00018c0000077ab9 */ /* 0x000fe20000000800 */
[----:B------:R-:W-:Y:S01]  /*5560*/  ISETP.NE.U32.AND P1, PT, RZ, UR4, PT ;  /* 0x00000004ff007c0c */ /* 0x000fe2000bf25070 */
[----:B------:R-:W1:Y:S01]  /*5570*/  S2R R13, SR_CTAID.Y ;  /* 0x00000000000d7919 */ /* 0x000e620000002600 */
[----:B------:R-:W-:Y:S01]  /*5580*/  ULDC UR8, c[0x0][0x150] ;  /* 0x0000540000087ab9 */ /* 0x000fe20000000800 */
[----:B------:R-:W-:Y:S01]  /*5590*/  IMAD.MOV.U32 R2, RZ, RZ, R18 ;  /* 0x000000ffff027224 */ /* 0x000fe200078e0012 */
[----:B------:R-:W-:Y:S01]  /*55a0*/  ISETP.NE.AND.EX P1, PT, RZ, UR5, PT, P1 ;  /* 0x00000005ff007c0c */ /* 0x000fe2000bf25310 */
[----:B------:R-:W-:Y:S01]  /*55b0*/  IMAD.MOV.U32 R3, RZ, RZ, R17 ;  /* 0x000000ffff037224 */ /* 0x000fe200078e0011 */
[----:B0-----:R-:W-:-:S11]  /*55c0*/  I2FP.F32.U32 R14, R12 ;  /* 0x0000000c000e7245 */ /* 0x001fd60000201000 */
[----:B------:R-:W-:Y:S05]  /*55d0*/  @!P1 BRA `(.L_x_114) ;  /* 0x0000000000289947 */ /* 0x000fea0003800000 */
[----:B------:R-:W-:Y:S02]  /*55e0*/  ULDC UR6, c[0x0][0x634] ;  /* 0x00018d0000067ab9 */ /* 0x000fe40000000800 */
[----:B------:R-:W-:-:S05]  /*55f0*/  IADD3 R3, P1, R18, UR6, RZ ;  /* 0x0000000612037c10 */ /* 0x000fca000ff3e0ff */
[----:B------:R-:W-:-:S04]  /*5600*/  IMAD.X R11, RZ, RZ, R17, P1 ;  /* 0x000000ffff0b7224 */ /* 0x000fc800008e0611 */
[----:B------:R-:W-:-:S04]  /*5610*/  IMAD.WIDE.U32 R4, R11, UR4, RZ ;  /* 0x000000040b047c25 */ /* 0x000fc8000f8e00ff */
[----:B------:R-:W-:-:S04]  /*5620*/  IMAD.WIDE.U32 R4, P1, R3, UR5, R4 ;  /* 0x0000000503047c25 */ /* 0x000fc8000f820004 */
[----:B------:R-:W-:-:S04]  /*5630*/  IMAD.WIDE.U32 R2, R3, UR4, RZ ;  /* 0x0000000403027c25 */ /* 0x000fc8000f8e00ff */
[----:B------:R-:W-:Y:S01]  /*5640*/  IMAD.MOV.U32 R2, RZ, RZ, R5 ;  /* 0x000000ffff027224 */ /* 0x000fe200078e0005 */
[----:B------:R-:W-:Y:S01]  /*5650*/  IADD3 RZ, P3, R3, R4, RZ ;  /* 0x0000000403ff7210 */ /* 0x000fe20007f7e0ff */
[----:B------:R-:W-:-:S04]  /*5660*/  IMAD.X R3, RZ, RZ, RZ, P1 ;  /* 0x000000ffff037224 */ /* 0x000fc800008e06ff */
[----:B------:R-:W-:-:S08]  /*5670*/  IMAD.WIDE.U32.X R2, R11, UR5, R2, P3 ;  /* 0x000000050b027c25 */ /* 0x000fd000098e0402 */
.L_x_114:
[----:B------:R-:W0:Y:S01]  /*5680*/  LDC R21, c[0x0][0x65c] ;  /* 0x00019700ff157b82 */ /* 0x000e220000000800 */
[--C-:B------:R-:W-:Y:S01]  /*5690*/  SHF.R.U64 R11, R2, UR7, R3.reuse ;  /* 0x00000007020b7c19 */ /* 0x100fe20008001203 */
[----:B------:R-:W-:Y:S01]  /*56a0*/  FMUL R14, R14, UR8 ;  /* 0x000000080e0e7c20 */ /* 0x000fe20008400000 */
[----:B------:R-:W-:Y:S01]  /*56b0*/  SHF.R.U32.HI R2, RZ, UR7, R3 ;  /* 0x00000007ff027c19 */ /* 0x000fe20008011603 */
[----:B------:R-:W-:Y:S01]  /*56c0*/  ULDC UR6, c[0x0][0x154] ;  /* 0x0000550000067ab9 */ /* 0x000fe20000000800 */
[----:B------:R-:W-:Y:S01]  /*56d0*/  IADD3 R15, P1, RZ, -R11, RZ ;  /* 0x8000000bff0f7210 */ /* 0x000fe20007f3e0ff */
[----:B------:R-:W-:Y:S01]  /*56e0*/  ULDC.64 UR4, c[0x0][0x620] ;  /* 0x0001880000047ab9 */ /* 0x000fe20000000a00 */
[----:B-1----:R-:W-:Y:S01]  /*56f0*/  I2FP.F32.U32 R3, R13 ;  /* 0x0000000d00037245 */ /* 0x002fe20000201000 */
[----:B------:R-:W1:Y:S01]  /*5700*/  LDC R19, c[0x0][0x144] ;  /* 0x00005100ff137b82 */ /* 0x000e620000000800 */
[----:B------:R-:W2:Y:S01]  /*5710*/  F2I.U32.TRUNC.NTZ R14, R14 ;  /* 0x0000000e000e7305 */ /* 0x000ea2000020f000 */
[----:B------:R-:W-:-:S02]  /*5720*/  IMAD.X R2, RZ, RZ, ~R2, P1 ;  /* 0x000000ffff027224 */ /* 0x000fc400008e0e02 */
[----:B------:R-:W-:Y:S01]  /*5730*/  FMUL R4, R3, UR6 ;  /* 0x0000000603047c20 */ /* 0x000fe20008400000 */
[----:B------:R-:W-:Y:S01]  /*5740*/  IMAD.MOV.U32 R3, RZ, RZ, R17 ;  /* 0x000000ffff037224 */ /* 0x000fe200078e0011 */
[----:B------:R-:W-:Y:S01]  /*5750*/  ULDC.64 UR6, c[0x0][0x640] ;  /* 0x0001900000067ab9 */ /* 0x000fe20000000a00 */
[----:B------:R-:W-:Y:S01]  /*5760*/  IMAD R2, R2, UR4, RZ ;  /* 0x0000000402027c24 */ /* 0x000fe2000f8e02ff */
[----:B------:R-:W3:Y:S01]  /*5770*/  LDC R20, c[0x0][0x148] ;  /* 0x00005200ff147b82 */ /* 0x000ee20000000800 */
[----:B------:R-:W-:Y:S01]  /*5780*/  ISETP.NE.U32.AND P1, PT, RZ, UR6, PT ;  /* 0x00000006ff007c0c */ /* 0x000fe2000bf25070 */
[----:B------:R-:W4:Y:S01]  /*5790*/  F2I.U32.TRUNC.NTZ R4, R4 ;  /* 0x0000000400047305 */ /* 0x000f22000020f000 */
[----:B------:R-:W-:Y:S02]  /*57a0*/  IMAD R5, R15, UR5, R2 ;  /* 0x000000050f057c24 */ /* 0x000fe4000f8e0202 */
[----:B------:R-:W-:Y:S01]  /*57b0*/  IMAD.MOV.U32 R2, RZ, RZ, R18 ;  /* 0x000000ffff027224 */ /* 0x000fe200078e0012 */
[----:B------:R-:W-:-:S02]  /*57c0*/  ISETP.NE.AND.EX P1, PT, RZ, UR7, PT, P1 ;  /* 0x00000007ff007c0c */ /* 0x000fc4000bf25310 */
[----:B0-----:R-:W-:Y:S01]  /*57d0*/  ISETP.NE.AND P4, PT, R21, 0x1, PT ;  /* 0x000000011500780c */ /* 0x001fe20003f85270 */
[----:B------:R-:W-:Y:S01]  /*57e0*/  IMAD.WIDE.U32 R2, R15, UR4, R2 ;  /* 0x000000040f027c25 */ /* 0x000fe2000f8e0002 */
[----:B------:R-:W-:-:S03]  /*57f0*/  ULDC UR4, c[0x0][0x618] ;  /* 0x0001860000047ab9 */ /* 0x000fc60000000800 */
[----:B--2---:R-:W-:Y:S02]  /*5800*/  IMAD.MOV R14, RZ, RZ, -R14 ;  /* 0x000000ffff0e7224 */ /* 0x004fe400078e0a0e */
[----:B------:R-:W-:Y:S02]  /*5810*/  IMAD.IADD R3, R3, 0x1, R5 ;  /* 0x0000000103037824 */ /* 0x000fe400078e0205 */
[----:B-1----:R-:W-:-:S03]  /*5820*/  IMAD R12, R19, R14, R12 ;  /* 0x0000000e130c7224 */ /* 0x002fc600078e020c */
[--C-:B------:R-:W-:Y:S01]  /*5830*/  SHF.R.U64 R14, R2, UR4, R3.reuse ;  /* 0x00000004020e7c19 */ /* 0x100fe20008001203 */
[----:B----4-:R-:W-:Y:S01]  /*5840*/  IMAD.MOV R2, RZ, RZ, -R4 ;  /* 0x000000ffff027224 */ /* 0x010fe200078e0a04 */
[----:B------:R-:W-:Y:S01]  /*5850*/  SHF.R.U32.HI R3, RZ, UR4, R3 ;  /* 0x00000004ff037c19 */ /* 0x000fe20008011603 */
[----:B------:R-:W-:Y:S02]  /*5860*/  ULDC UR4, c[0x0][0x608] ;  /* 0x0001820000047ab9 */ /* 0x000fe40000000800 */
[----:B---3--:R-:W-:Y:S01]  /*5870*/  @P4 IMAD R12, R20, R2, R13 ;  /* 0x00000002140c4224 */ /* 0x008fe200078e020d */
[--C-:B------:R-:W-:Y:S02]  /*5880*/  SHF.R.U64 R19, R14, UR4, R3.reuse ;  /* 0x000000040e137c19 */ /* 0x100fe40008001203 */
[----:B------:R-:W-:Y:S01]  /*5890*/  SHF.R.U32.HI R2, RZ, UR4, R3 ;  /* 0x00000004ff027c19 */ /* 0x000fe20008011603 */
[----:B------:R-:W-:-:S03]  /*58a0*/  ULDC UR4, c[0x0][0x658] ;  /* 0x0001960000047ab9 */ /* 0x000fc60000000800 */
[--C-:B------:R-:W-:Y:S02]  /*58b0*/  SHF.R.U64 R13, R19, UR4, R2.reuse ;  /* 0x00000004130d7c19 */ /* 0x100fe40008001202 */
[----:B------:R-:W-:-:S03]  /*58c0*/  SHF.R.U32.HI R2, RZ, UR4, R2 ;  /* 0x00000004ff027c19 */ /* 0x000fc60008011602 */
[----:B------:R-:W-:Y:S02]  /*58d0*/  IMAD.MOV.U32 R4, RZ, RZ, R13 ;  /* 0x000000ffff047224 */ /* 0x000fe400078e000d */
[----:B------:R-:W-:Y:S01]  /*58e0*/  IMAD.MOV.U32 R3, RZ, RZ, R2 ;  /* 0x000000ffff037224 */ /* 0x000fe200078e0002 */
[----:B------:R-:W-:Y:S06]  /*58f0*/  @!P1 BRA `(.L_x_115) ;  /* 0x00000000002c9947 */ /* 0x000fec0003800000 */
        /* <DEDUP_REMOVED lines=9> */
[----:B------:R-:W-:-:S04]  /*5990*/  IMAD.WIDE.U32.X R2, R15, UR7, R2, P3 ;  /* 0x000000070f027c25 */ /* 0x000fc800098e0402 */
[----:B------:R-:W-:-:S07]  /*59a0*/  IMAD.MOV.U32 R4, RZ, RZ, R2 ;  /* 0x000000ffff047224 */ /* 0x000fce00078e0002 */
.L_x_115:
[----:B------:R-:W-:Y:S01]  /*59b0*/  ULDC UR4, c[0x0][0x648] ;  /* 0x0001920000047ab9 */ /* 0x000fe20000000800 */
[----:B------:R-:W-:Y:S01]  /*59c0*/  LOP3.LUT R2, R19, UR16, RZ, 0xc0, !PT ;  /* 0x0000001013027c12 */ /* 0x000fe2000f8ec0ff */
[----:B------:R-:W-:Y:S01]  /*59d0*/  ULDC UR5, c[0x0][0x610] ;  /* 0x0001840000057ab9 */ /* 0x000fe20000000800 */
[----:B------:R-:W-:Y:S01]  /*59e0*/  SHF.R.U64 R3, R4, UR4, R3 ;  /* 0x0000000404037c19 */ /* 0x000fe20008001203 */
[----:B------:R-:W-:Y:S01]  /*59f0*/  ULDC UR4, c[0x0][0x638] ;  /* 0x00018e0000047ab9 */ /* 0x000fe20000000800 */
[----:B------:R-:W-:-:S03]  /*5a00*/  LOP3.LUT R14, R14, UR15, RZ, 0xc0, !PT ;  /* 0x0000000f0e0e7c12 */ /* 0x000fc6000f8ec0ff */
[----:B------:R-:W-:Y:S02]  /*5a10*/  IMAD.MOV R4, RZ, RZ, -R3 ;  /* 0x000000ffff047224 */ /* 0x000fe400078e0a03 */
[----:B------:R-:W-:Y:S02]  /*5a20*/  IMAD R3, R3, UR17, R2 ;  /* 0x0000001103037c24 */ /* 0x000fe4000f8e0202 */
[----:B------:R-:W-:Y:S01]  /*5a30*/  IMAD R13, R4, UR4, R13 ;  /* 0x00000004040d7c24 */ /* 0x000fe2000f8e020d */
[----:B------:R-:W-:Y:S01]  /*5a40*/  ULDC UR4, c[0x0][0x600] ;  /* 0x0001800000047ab9 */ /* 0x000fe20000000800 */
[----:B------:R-:W-:Y:S02]  /*5a50*/  IMAD R12, R3, UR5, R12 ;  /* 0x00000005030c7c24 */ /* 0x000fe4000f8e020c */
[----:B------:R-:W-:Y:S02]  /*5a60*/  IMAD R13, R13, UR4, R14 ;  /* 0x000000040d0d7c24 */ /* 0x000fe4000f8e020e */
[----:B------:R-:W-:-:S02]  /*5a70*/  IMAD.MOV.U32 R3, RZ, RZ, 0x1 ;  /* 0x00000001ff037424 */ /* 0x000fc400078e00ff */
[----:B------:R-:W-:Y:S01]  /*5a80*/  IMAD.MOV.U32 R2, RZ, RZ, R11 ;  /* 0x000000ffff027224 */ /* 0x000fe200078e000b */
[----:B------:R-:W-:Y:S02]  /*5a90*/  SEL R22, R13, R12, !P4 ;  /* 0x0000000c0d167207 */ /* 0x000fe40006000000 */
[----:B------:R-:W-:-:S07]  /*5aa0*/  SEL R19, R12, R13, !P4 ;  /* 0x0000000d0c137207 */ /* 0x000fce0006000000 */
.L_x_113:
[----:B------:R-:W-:Y:S05]  /*5ab0*/  BSYNC B1 ;  /* 0x0000000000017941 */ /* 0x000fea0003800000 */
.L_x_112:
[----:B------:R-:W-:-:S13]  /*5ac0*/  LOP3.LUT P1, RZ, R3, 0xff, RZ, 0xc0, !PT ;  /* 0x000000ff03ff7812 */ /* 0x000fda000782c0ff */
[----:B------:R-:W-:Y:S05]  /*5ad0*/  @P1 BRA `(.L_x_116) ;  /* 0xfffffff400241947 */ /* 0x000fea000383ffff */
[----:B------:R-:W-:Y:S05]  /*5ae0*/  BSYNC B0 ;  /* 0x0000000000007941 */ /* 0x000fea0003800000 */
.L_x_104:
[----:B------:R-:W-:-:S03]  /*5af0*/  UMOV UR4, 0xffffffff ;  /* 0xffffffff00047882 */ /* 0x000fc60000000000 */
[----:B------:R-:W-:Y:S05]  /*5b00*/  BRA.DIV UR4, `(.L_x_117) ;  /* 0x0000001204a07947 */ /* 0x000fea000b800000 */
[----:B------:R-:W-:-:S13]  /*5b10*/  ELECT P6, URZ, PT ;  /* 0x00000000003f782f */ /* 0x000fda00038c0000 */
.L_x_157:
[----:B------:R-:W-:Y:S04]  /*5b20*/  BSSY B0, `(.L_x_118) ;  /* 0x0000103000007945 */ /* 0x000fe80003800000 */
[----:B------:R-:W-:Y:S05]  /*5b30*/  @!P6 BRA `(.L_x_119) ;  /* 0x000000100004e947 */ /* 0x000fea0003800000 */
[----:B------:R-:W-:-:S04]  /*5b40*/  LOP3.LUT R16, R16, 0x2, RZ, 0xfc, !PT ;  /* 0x0000000210107812 */ /* 0x000fc800078efcff */
[----:B------:R-:W-:-:S13]  /*5b50*/  ISETP.NE.AND P0, PT, R16, 0x3, PT ;  /* 0x000000031000780c */ /* 0x000fda0003f05270 */
[----:B------:R-:W-:Y:S05]  /*5b60*/  @!P0 BRA `(.L_x_120) ;  /* 0x0000000000048947 */ /* 0x000fea0003800000 */
[----:B------:R-:W-:Y:S01]  /*5b70*/  BPT.TRAP 0x1 ;  /* 0x000000040000795c */ /* 0x000fe20000300000 */
.L_x_120:
[----:B------:R-:W0:Y:S01]  /*5b80*/  S2R R3, SR_CgaCtaId ;  /* 0x0000000000037919 */ /* 0x000e220000008800 */
[----:B------:R-:W-:-:S04]  /*5b90*/  MOV R2, 0x400 ;  /* 0x0000040000027802 */ /* 0x000fc80000000f00 */
[----:B0-----:R-:W-:Y:S02]  /*5ba0*/  LEA R3, R3, R2, 0x18 ;  /* 0x0000000203037211 */ /* 0x001fe400078ec0ff */
[----:B------:R-:W-:-:S03]  /*5bb0*/  SHF.L.U32 R2, R0, 0x1f, RZ ;  /* 0x0000001f00027819 */ /* 0x000fc600000006ff */
[----:B------:R-:W-:-:S04]  /*5bc0*/  VIADD R3, R3, 0xe0 ;  /* 0x000000e003037836 */ /* 0x000fc80000000000 */
[C---:B------:R-:W-:Y:S02]  /*5bd0*/  IMAD R7, R6.reuse, 0x8, R3 ;  /* 0x0000000806077824 */ /* 0x040fe400078e0203 */
[----:B------:R-:W-:Y:S02]  /*5be0*/  VIADD R6, R6, 0x1 ;  /* 0x0000000106067836 */ /* 0x000fe40000000000 */
[----:B------:R-:W0:Y:S03]  /*5bf0*/  SYNCS.PHASECHK.TRANS64.TRYWAIT P0, [R7+URZ], R2 ;  /* 0x00000002070075a7 */ /* 0x000e26000800017f */
[----:B------:R-:W-:-:S04]  /*5c00*/  ISETP.NE.AND P1, PT, R6, 0x1c, PT ;  /* 0x0000001c0600780c */ /* 0x000fc80003f25270 */
[----:B------:R-:W-:Y:S02]  /*5c10*/  SEL R5, RZ, 0x1, P1 ;  /* 0x00000001ff057807 */ /* 0x000fe40000800000 */
[----:B------:R-:W-:Y:S02]  /*5c20*/  SEL R6, R6, RZ, P1 ;  /* 0x000000ff06067207 */ /* 0x000fe40000800000 */
[----:B------:R-:W-:-:S03]  /*5c30*/  LOP3.LUT R5, R0, R5, RZ, 0x3c, !PT ;  /* 0x0000000500057212 */ /* 0x000fc600078e3cff */
[----:B------:R-:W-:Y:S01]  /*5c40*/  IMAD R9, R6, 0x8, R3 ;  /* 0x0000000806097824 */ /* 0x000fe200078e0203 */
[----:B------:R-:W-:Y:S01]  /*5c50*/  SHF.L.U32 R4, R5, 0x1f, RZ ;  /* 0x0000001f05047819 */ /* 0x000fe200000006ff */
[----:B0-----:R-:W-:Y:S06]  /*5c60*/  @!P0 BRA `(.L_x_121) ;  /* 0x0000001000688947 */ /* 0x001fec0003800000 */
.L_x_158:
[----:B------:R-:W1:Y:S01]  /*5c70*/  SYNCS.PHASECHK.TRANS64.TRYWAIT P0, [R9+URZ], R4 ;  /* 0x00000004090075a7 */ /* 0x000e62000800017f */
[----:B------:R-:W-:-:S05]  /*5c80*/  VIADD R0, R6, 0x1 ;  /* 0x0000000106007836 */ /* 0x000fca0000000000 */
[----:B------:R-:W-:-:S04]  /*5c90*/  ISETP.NE.AND P1, PT, R0, 0x1c, PT ;  /* 0x0000001c0000780c */ /* 0x000fc80003f25270 */
[----:B0-----:R-:W-:Y:S02]  /*5ca0*/  SEL R2, RZ, 0x1, P1 ;  /* 0x00000001ff027807 */ /* 0x001fe40000800000 */
[----:B------:R-:W-:Y:S02]  /*5cb0*/  SEL R0, R0, RZ, P1 ;  /* 0x000000ff00007207 */ /* 0x000fe40000800000 */
[----:B------:R-:W-:-:S03]  /*5cc0*/  LOP3.LUT R7, R5, R2, RZ, 0x3c, !PT ;  /* 0x0000000205077212 */ /* 0x000fc600078e3cff */
[----:B------:R-:W-:Y:S01]  /*5cd0*/  IMAD R6, R0, 0x8, R3 ;  /* 0x0000000800067824 */ /* 0x000fe200078e0203 */
[----:B------:R-:W-:Y:S01]  /*5ce0*/  SHF.L.U32 R5, R7, 0x1f, RZ ;  /* 0x0000001f07057819 */ /* 0x000fe200000006ff */
[----:B-1----:R-:W-:Y:S06]  /*5cf0*/  @!P0 BRA `(.L_x_122) ;  /* 0x0000001000588947 */ /* 0x002fec0003800000 */
.L_x_159:
[----:B------:R-:W1:Y:S01]  /*5d00*/  SYNCS.PHASECHK.TRANS64.TRYWAIT P0, [R6+URZ], R5 ;  /* 0x00000005060075a7 */ /* 0x000e62000800017f */
[----:B------:R-:W-:-:S05]  /*5d10*/  VIADD R0, R0, 0x1 ;  /* 0x0000000100007836 */ /* 0x000fca0000000000 */
[----:B------:R-:W-:-:S04]  /*5d20*/  ISETP.NE.AND P1, PT, R0, 0x1c, PT ;  /* 0x0000001c0000780c */ /* 0x000fc80003f25270 */
[----:B------:R-:W-:Y:S02]  /*5d30*/  SEL R2, RZ, 0x1, P1 ;  /* 0x00000001ff027807 */ /* 0x000fe40000800000 */
[----:B------:R-:W-:Y:S02]  /*5d40*/  SEL R0, R0, RZ, P1 ;  /* 0x000000ff00007207 */ /* 0x000fe40000800000 */
[----:B------:R-:W-:-:S03]  /*5d50*/  LOP3.LUT R7, R7, R2, RZ, 0x3c, !PT ;  /* 0x0000000207077212 */ /* 0x000fc600078e3cff */
[----:B0-----:R-:W-:Y:S01]  /*5d60*/  IMAD R9, R0, 0x8, R3 ;  /* 0x0000000800097824 */ /* 0x001fe200078e0203 */
[----:B------:R-:W-:Y:S01]  /*5d70*/  SHF.L.U32 R4, R7, 0x1f, RZ ;  /* 0x0000001f07047819 */ /* 0x000fe200000006ff */
[----:B-1----:R-:W-:Y:S06]  /*5d80*/  @!P0 BRA `(.L_x_123) ;  /* 0x0000001000488947 */ /* 0x002fec0003800000 */
.L_x_160:
        /* <DEDUP_REMOVED lines=9> */
.L_x_161:
        /* <DEDUP_REMOVED lines=9> */
.L_x_162:
        /* <DEDUP_REMOVED lines=9> */
.L_x_163:
        /* <DEDUP_REMOVED lines=9> */
.L_x_164:
        /* <DEDUP_REMOVED lines=9> */
.L_x_165:
        /* <DEDUP_REMOVED lines=9> */
.L_x_166:
        /* <DEDUP_REMOVED lines=9> */
.L_x_167:
        /* <DEDUP_REMOVED lines=9> */
.L_x_168:
        /* <DEDUP_REMOVED lines=9> */
.L_x_169:
        /* <DEDUP_REMOVED lines=9> */
.L_x_170:
        /* <DEDUP_REMOVED lines=9> */
.L_x_171:
        /* <DEDUP_REMOVED lines=9> */
.L_x_172:
        /* <DEDUP_REMOVED lines=9> */
.L_x_173:
        /* <DEDUP_REMOVED lines=9> */
.L_x_174:
        /* <DEDUP_REMOVED lines=9> */
.L_x_175:
        /* <DEDUP_REMOVED lines=9> */
.L_x_176:
        /* <DEDUP_REMOVED lines=9> */
.L_x_177:
        /* <DEDUP_REMOVED lines=9> */
.L_x_178:
        /* <DEDUP_REMOVED lines=9> */
.L_x_179:
        /* <DEDUP_REMOVED lines=9> */
.L_x_180:
        /* <DEDUP_REMOVED lines=9> */
.L_x_181:
        /* <DEDUP_REMOVED lines=9> */
.L_x_182:
        /* <DEDUP_REMOVED lines=9> */
.L_x_183:
[----:B------:R-:W1:Y:S01]  /*6a80*/  SYNCS.PHASECHK.TRANS64.TRYWAIT P0, [R6+URZ], R5 ;  /* 0x00000005060075a7 */ /* 0x000e62000800017f */
[----:B------:R-:W-:-:S05]  /*6a90*/  VIADD R0, R0, 0x1 ;  /* 0x0000000100007836 */ /* 0x000fca0000000000 */
[----:B------:R-:W-:-:S04]  /*6aa0*/  ISETP.NE.AND P1, PT, R0, 0x1c, PT ;  /* 0x0000001c0000780c */ /* 0x000fc80003f25270 */
[----:B------:R-:W-:Y:S02]  /*6ab0*/  SEL R2, RZ, 0x1, P1 ;  /* 0x00000001ff027807 */ /* 0x000fe40000800000 */
[----:B------:R-:W-:Y:S02]  /*6ac0*/  SEL R0, R0, RZ, P1 ;  /* 0x000000ff00007207 */ /* 0x000fe40000800000 */
[----:B------:R-:W-:Y:S01]  /*6ad0*/  LOP3.LUT R2, R7, R2, RZ, 0x3c, !PT ;  /* 0x0000000207027212 */ /* 0x000fe200078e3cff */
[----:B-1----:R-:W-:Y:S06]  /*6ae0*/  @!P0 BRA `(.L_x_147) ;  /* 0x0000000800d08947 */ /* 0x002fec0003800000 */
.L_x_184:
[----:B------:R-:W-:Y:S01]  /*6af0*/  IMAD R3, R0, 0x8, R3 ;  /* 0x0000000800037824 */ /* 0x000fe200078e0203 */
[----:B------:R-:W-:-:S07]  /*6b00*/  SHF.L.U32 R0, R2, 0x1f, RZ ;  /* 0x0000001f02007819 */ /* 0x000fce00000006ff */
.L_x_148:
[----:B--2---:R2:W3:Y:S02]  /*6b10*/  SYNCS.PHASECHK.TRANS64.TRYWAIT P0, [R3+URZ], R0 ;  /* 0x00000000030075a7 */ /* 0x0044e4000800017f */
[----:B---3--:R-:W-:Y:S05]  /*6b20*/  @!P0 NANOSLEEP.SYNCS 0x989680 ;  /* 0x009896800000895d */ /* 0x008fea0003900000 */
[----:B------:R-:W3:Y:S02]  /*6b30*/  @!P0 SYNCS.PHASECHK.TRANS64 P0, [R3+URZ], R0 ;  /* 0x00000000030085a7 */ /* 0x000ee4000800007f */
[----:B---3--:R-:W-:Y:S05]  /*6b40*/  @!P0 BRA `(.L_x_148) ;  /* 0xfffffffc00f08947 */ /* 0x008fea000383ffff */
.L_x_119:
[----:B------:R-:W-:Y:S05]  /*6b50*/  BSYNC B0 ;  /* 0x0000000000007941 */ /* 0x000fea0003800000 */
.L_x_118:
[----:B------:R-:W-:Y:S05]  /*6b60*/  EXIT ;  /* 0x000000000000794d */ /* 0x000fea0003800000 */
.L_x_20:
[----:B-1----:R1:W2:Y:S02]  /*6b70*/  SYNCS.PHASECHK.TRANS64.TRYWAIT P0, [R65+URZ], R0 ;  /* 0x00000000410075a7 */ /* 0x0022a4000800017f */
[----:B--2---:R-:W-:Y:S05]  /*6b80*/  @!P0 NANOSLEEP.SYNCS 0x989680 ;  /* 0x009896800000895d */ /* 0x004fea0003900000 */
[----:B------:R-:W2:Y:S02]  /*6b90*/  @!P0 SYNCS.PHASECHK.TRANS64 P0, [R65+URZ], R0 ;  /* 0x00000000410085a7 */ /* 0x000ea4000800007f */
[----:B--2---:R-:W-:Y:S05]  /*6ba0*/  @!P0 BRA `(.L_x_20) ;  /* 0xfffffffc00f08947 */ /* 0x004fea000383ffff */
[----:B------:R-:W-:Y:S05]  /*6bb0*/  BRA `(.L_x_149) ;  /* 0xffffffac00b47947 */ /* 0x000fea000383ffff */
.L_x_25:
[----:B--2---:R2:W3:Y:S02]  /*6bc0*/  SYNCS.PHASECHK.TRANS64.TRYWAIT P1, [R3+URZ], R0 ;  /* 0x00000000030075a7 */ /* 0x0044e4000802017f */
[----:B---3--:R-:W-:Y:S05]  /*6bd0*/  @!P1 NANOSLEEP.SYNCS 0x989680 ;  /* 0x009896800000995d */ /* 0x008fea0003900000 */
[----:B------:R-:W3:Y:S02]  /*6be0*/  @!P1 SYNCS.PHASECHK.TRANS64 P1, [R3+URZ], R0 ;  /* 0x00000000030095a7 */ /* 0x000ee4000802007f */
[----:B---3--:R-:W-:Y:S05]  /*6bf0*/  @!P1 BRA `(.L_x_25) ;  /* 0xfffffffc00f09947 */ /* 0x008fea000383ffff */
[----:B------:R-:W-:Y:S05]  /*6c00*/  BRA `(.L_x_24) ;  /* 0xffffffb000187947 */ /* 0x000fea000383ffff */
.L_x_30:
[----:B--2---:R-:W-:-:S04]  /*6c10*/  IMAD.U32 R5, RZ, RZ, UR4 ;  /* 0x00000004ff057e24 */ /* 0x004fc8000f8e00ff */
[----:B------:R2:W3:Y:S03]  /*6c20*/  SYNCS.PHASECHK.TRANS64.TRYWAIT P1, [R5+URZ], R4 ;  /* 0x00000004050075a7 */ /* 0x0004e6000802017f */
[----:B---3--:R-:W-:Y:S05]  /*6c30*/  @!P1 NANOSLEEP.SYNCS 0x989680 ;  /* 0x009896800000995d */ /* 0x008fea0003900000 */
[----:B------:R-:W3:Y:S02]  /*6c40*/  @!P1 SYNCS.PHASECHK.TRANS64 P1, [R5+URZ], R4 ;  /* 0x00000004050095a7 */ /* 0x000ee4000802007f */
[----:B---3--:R-:W-:Y:S05]  /*6c50*/  @!P1 BRA `(.L_x_30) ;  /* 0xfffffffc00ec9947 */ /* 0x008fea000383ffff */
[----:B------:R-:W-:Y:S05]  /*6c60*/  BRA `(.L_x_29) ;  /* 0xffffffb000907947 */ /* 0x000fea000383ffff */
.L_x_36:
[----:B-1----:R1:W2:Y:S02]  /*6c70*/  SYNCS.PHASECHK.TRANS64.TRYWAIT P0, [R65+URZ+0x10], R0 ;  /* 0x00001000410075a7 */ /* 0x0022a4000800017f */
[----:B--2---:R-:W-:Y:S05]  /*6c80*/  @!P0 NANOSLEEP.SYNCS 0x989680 ;  /* 0x009896800000895d */ /* 0x004fea0003900000 */
[----:B------:R-:W2:Y:S02]  /*6c90*/  @!P0 SYNCS.PHASECHK.TRANS64 P0, [R65+URZ+0x10], R0 ;  /* 0x00001000410085a7 */ /* 0x000ea4000800007f */
[----:B--2---:R-:W-:Y:S05]  /*6ca0*/  @!P0 BRA `(.L_x_36) ;  /* 0xfffffffc00f08947 */ /* 0x004fea000383ffff */
[----:B------:R-:W-:Y:S05]  /*6cb0*/  BRA `(.L_x_150) ;  /* 0xffffffb4009c7947 */ /* 0x000fea000383ffff */
.L_x_105:
[----:B------:R-:W-:Y:S01]  /*6cc0*/  BSSY B1, `(.L_x_151) ;  /* 0x0000006000017945 */ /* 0x000fe20003800000 */
[----:B------:R-:W-:-:S07]  /*6cd0*/  IMAD.MOV.U32 R15, RZ, RZ, -0x1 ;  /* 0xffffffffff0f7424 */ /* 0x000fce00078e00ff */
[----:B-----5:R-:W-:Y:S05]  /*6ce0*/  WARPSYNC.COLLECTIVE R15, `(.L_x_152) ;  /* 0x000000000f0c7348 */ /* 0x020fea0003c00000 */
[----:B------:R-:W-:Y:S02]  /*6cf0*/  ELECT P6, UR62, PT ;  /* 0x00000000003e782f */ /* 0x000fe400038c0000 */
[----:B------:R-:W-:Y:S01]  /*6d00*/  MOV R14, UR62 ;  /* 0x0000003e000e7c02 */ /* 0x000fe20008000f00 */
[----:B-----5:R-:W-:Y:S10]  /*6d10*/  ENDCOLLECTIVE ;  /* 0x000000000000791b */ /* 0x020ff40003800000 */
.L_x_152:
[----:B------:R-:W-:Y:S05]  /*6d20*/  BSYNC B1 ;  /* 0x0000000000017941 */ /* 0x000fea0003800000 */
.L_x_151:
[----:B------:R-:W-:Y:S05]  /*6d30*/  BRA `(.L_x_153) ;  /* 0xffffffe000987947 */ /* 0x000fea000383ffff */
.L_x_108:
[----:B-1----:R1:W2:Y:S02]  /*6d40*/  SYNCS.PHASECHK.TRANS64.TRYWAIT P1, [R13+URZ+0xe0], R4 ;  /* 0x0000e0040d0075a7 */ /* 0x0022a4000802017f */
[----:B--2---:R-:W-:Y:S05]  /*6d50*/  @!P1 NANOSLEEP.SYNCS 0x989680 ;  /* 0x009896800000995d */ /* 0x004fea0003900000 */
[----:B------:R-:W2:Y:S02]  /*6d60*/  @!P1 SYNCS.PHASECHK.TRANS64 P1, [R13+URZ+0xe0], R4 ;  /* 0x0000e0040d0095a7 */ /* 0x000ea4000802007f */
[----:B--2---:R-:W-:Y:S05]  /*6d70*/  @!P1 BRA `(.L_x_108) ;  /* 0xfffffffc00f09947 */ /* 0x004fea000383ffff */
[----:B------:R-:W-:Y:S05]  /*6d80*/  BRA `(.L_x_154) ;  /* 0xffffffe000cc7947 */ /* 0x000fea000383ffff */
.L_x_117:
[----:B------:R-:W-:Y:S01]  /*6d90*/  BSSY B0, `(.L_x_155) ;  /* 0x0000006000007945 */ /* 0x000fe20003800000 */
[----:B------:R-:W-:-:S07]  /*6da0*/  IMAD.MOV.U32 R15, RZ, RZ, -0x1 ;  /* 0xffffffffff0f7424 */ /* 0x000fce00078e00ff */
[----:B-----5:R-:W-:Y:S05]  /*6db0*/  WARPSYNC.COLLECTIVE R15, `(.L_x_156) ;  /* 0x000000000f0c7348 */ /* 0x020fea0003c00000 */
[----:B------:R-:W-:Y:S02]  /*6dc0*/  ELECT P6, UR62, PT ;  /* 0x00000000003e782f */ /* 0x000fe400038c0000 */
[----:B------:R-:W-:Y:S01]  /*6dd0*/  MOV R14, UR62 ;  /* 0x0000003e000e7c02 */ /* 0x000fe20008000f00 */
[----:B-----5:R-:W-:Y:S10]  /*6de0*/  ENDCOLLECTIVE ;  /* 0x000000000000791b */ /* 0x020ff40003800000 */
.L_x_156:
[----:B------:R-:W-:Y:S05]  /*6df0*/  BSYNC B0 ;  /* 0x0000000000007941 */ /* 0x000fea0003800000 */
.L_x_155:
[----:B------:R-:W-:Y:S05]  /*6e00*/  BRA `(.L_x_157) ;  /* 0xffffffec00447947 */ /* 0x000fea000383ffff */
.L_x_121:
[----:B0-----:R0:W1:Y:S02]  /*6e10*/  SYNCS.PHASECHK.TRANS64.TRYWAIT P0, [R7+URZ], R2 ;  /* 0x00000002070075a7 */ /* 0x001064000800017f */
[----:B-1----:R-:W-:Y:S05]  /*6e20*/  @!P0 NANOSLEEP.SYNCS 0x989680 ;  /* 0x009896800000895d */ /* 0x002fea0003900000 */
[----:B------:R-:W1:Y:S02]  /*6e30*/  @!P0 SYNCS.PHASECHK.TRANS64 P0, [R7+URZ], R2 ;  /* 0x00000002070085a7 */ /* 0x000e64000800007f */
[----:B-1----:R-:W-:Y:S05]  /*6e40*/  @!P0 BRA `(.L_x_121) ;  /* 0xfffffffc00f08947 */ /* 0x002fea000383ffff */
[----:B------:R-:W-:Y:S05]  /*6e50*/  BRA `(.L_x_158) ;  /* 0xffffffec00847947 */ /* 0x000fea000383ffff */
.L_x_122:
[----:B0-----:R0:W1:Y:S02]  /*6e60*/  SYNCS.PHASECHK.TRANS64.TRYWAIT P0, [R9+URZ], R4 ;  /* 0x00000004090075a7 */ /* 0x001064000800017f */
[----:B-1----:R-:W-:Y:S05]  /*6e70*/  @!P0 NANOSLEEP.SYNCS 0x989680 ;  /* 0x009896800000895d */ /* 0x002fea0003900000 */
[----:B------:R-:W1:Y:S02]  /*6e80*/  @!P0 SYNCS.PHASECHK.TRANS64 P0, [R9+URZ], R4 ;  /* 0x00000004090085a7 */ /* 0x000e64000800007f */
[----:B-1----:R-:W-:Y:S05]  /*6e90*/  @!P0 BRA `(.L_x_122) ;  /* 0xfffffffc00f08947 */ /* 0x002fea000383ffff */
[----:B------:R-:W-:Y:S05]  /*6ea0*/  BRA `(.L_x_159) ;  /* 0xffffffec00947947 */ /* 0x000fea000383ffff */
.L_x_123:
[----:B0-----:R0:W1:Y:S02]  /*6eb0*/  SYNCS.PHASECHK.TRANS64.TRYWAIT P0, [R6+URZ], R5 ;  /* 0x00000005060075a7 */ /* 0x001064000800017f */
[----:B-1----:R-:W-:Y:S05]  /*6ec0*/  @!P0 NANOSLEEP.SYNCS 0x989680 ;  /* 0x009896800000895d */ /* 0x002fea0003900000 */
[----:B------:R-:W1:Y:S02]  /*6ed0*/  @!P0 SYNCS.PHASECHK.TRANS64 P0, [R6+URZ], R5 ;  /* 0x00000005060085a7 */ /* 0x000e64000800007f */
[----:B-1----:R-:W-:Y:S05]  /*6ee0*/  @!P0 BRA `(.L_x_123) ;  /* 0xfffffffc00f08947 */ /* 0x002fea000383ffff */
[----:B------:R-:W-:Y:S05]  /*6ef0*/  BRA `(.L_x_160) ;  /* 0xffffffec00a47947 */ /* 0x000fea000383ffff */
.L_x_124:
[----:B0-----:R0:W1:Y:S02]  /*6f00*/  SYNCS.PHASECHK.TRANS64.TRYWAIT P0, [R9+URZ], R4 ;  /* 0x00000004090075a7 */ /* 0x001064000800017f */
[----:B-1----:R-:W-:Y:S05]  /*6f10*/  @!P0 NANOSLEEP.SYNCS 0x989680 ;  /* 0x009896800000895d */ /* 0x002fea0003900000 */
[----:B------:R-:W1:Y:S02]  /*6f20*/  @!P0 SYNCS.PHASECHK.TRANS64 P0, [R9+URZ], R4 ;  /* 0x00000004090085a7 */ /* 0x000e64000800007f */
[----:B-1----:R-:W-:Y:S05]  /*6f30*/  @!P0 BRA `(.L_x_124) ;  /* 0xfffffffc00f08947 */ /* 0x002fea000383ffff */
[----:B------:R-:W-:Y:S05]  /*6f40*/  BRA `(.L_x_161) ;  /* 0xffffffec00b47947 */ /* 0x000fea000383ffff */
.L_x_125:
[----:B0-----:R0:W1:Y:S02]  /*6f50*/  SYNCS.PHASECHK.TRANS64.TRYWAIT P0, [R6+URZ], R5 ;  /* 0x00000005060075a7 */ /* 0x001064000800017f */
[----:B-1----:R-:W-:Y:S05]  /*6f60*/  @!P0 NANOSLEEP.SYNCS 0x989680 ;  /* 0x009896800000895d */ /* 0x002fea0003900000 */
[----:B------:R-:W1:Y:S02]  /*6f70*/  @!P0 SYNCS.PHASECHK.TRANS64 P0, [R6+URZ], R5 ;  /* 0x00000005060085a7 */ /* 0x000e64000800007f */
[----:B-1----:R-:W-:Y:S05]  /*6f80*/  @!P0 BRA `(.L_x_125) ;  /* 0xfffffffc00f08947 */ /* 0x002fea000383ffff */
[----:B------:R-:W-:Y:S05]  /*6f90*/  BRA `(.L_x_162) ;  /* 0xffffffec00c47947 */ /* 0x000fea000383ffff */
.L_x_126:
[----:B0-----:R0:W1:Y:S02]  /*6fa0*/  SYNCS.PHASECHK.TRANS64.TRYWAIT P0, [R9+URZ], R4 ;  /* 0x00000004090075a7 */ /* 0x001064000800017f */
[----:B-1----:R-:W-:Y:S05]  /*6fb0*/  @!P0 NANOSLEEP.SYNCS 0x989680 ;  /* 0x009896800000895d */ /* 0x002fea0003900000 */
[----:B------:R-:W1:Y:S02]  /*6fc0*/  @!P0 SYNCS.PHASECHK.TRANS64 P0, [R9+URZ], R4 ;  /* 0x00000004090085a7 */ /* 0x000e64000800007f */
[----:B-1----:R-:W-:Y:S05]  /*6fd0*/  @!P0 BRA `(.L_x_126) ;  /* 0xfffffffc00f08947 */ /* 0x002fea000383ffff */
[----:B------:R-:W-:Y:S05]  /*6fe0*/  BRA `(.L_x_163) ;  /* 0xffffffec00d47947 */ /* 0x000fea000383ffff */
.L_x_127:
[----:B0-----:R0:W1:Y:S02]  /*6ff0*/  SYNCS.PHASECHK.TRANS64.TRYWAIT P0, [R6+URZ], R5 ;  /* 0x00000005060075a7 */ /* 0x001064000800017f */
[----:B-1----:R-:W-:Y:S05]  /*7000*/  @!P0 NANOSLEEP.SYNCS 0x989680 ;  /* 0x009896800000895d */ /* 0x002fea0003900000 */
[----:B------:R-:W1:Y:S02]  /*7010*/  @!P0 SYNCS.PHASECHK.TRANS64 P0, [R6+URZ], R5 ;  /* 0x00000005060085a7 */ /* 0x000e64000800007f */
[----:B-1----:R-:W-:Y:S05]  /*7020*/  @!P0 BRA `(.L_x_127) ;  /* 0xfffffffc00f08947 */ /* 0x002fea000383ffff */
[----:B------:R-:W-:Y:S05]  /*7030*/  BRA `(.L_x_164) ;  /* 0xffffffec00e47947 */ /* 0x000fea000383ffff */
.L_x_128:
[----:B0-----:R0:W1:Y:S02]  /*7040*/  SYNCS.PHASECHK.TRANS64.TRYWAIT P0, [R9+URZ], R4 ;  /* 0x00000004090075a7 */ /* 0x001064000800017f */
[----:B-1----:R-:W-:Y:S05]  /*7050*/  @!P0 NANOSLEEP.SYNCS 0x989680 ;  /* 0x009896800000895d */ /* 0x002fea0003900000 */
[----:B------:R-:W1:Y:S02]  /*7060*/  @!P0 SYNCS.PHASECHK.TRANS64 P0, [R9+URZ], R4 ;  /* 0x00000004090085a7 */ /* 0x000e64000800007f */
[----:B-1----:R-:W-:Y:S05]  /*7070*/  @!P0 BRA `(.L_x_128) ;  /* 0xfffffffc00f08947 */ /* 0x002fea000383ffff */
[----:B------:R-:W-:Y:S05]  /*7080*/  BRA `(.L_x_165) ;  /* 0xffffffec00f47947 */ /* 0x000fea000383ffff */
.L_x_129:
[----:B0-----:R0:W1:Y:S02]  /*7090*/  SYNCS.PHASECHK.TRANS64.TRYWAIT P0, [R6+URZ], R5 ;  /* 0x00000005060075a7 */ /* 0x001064000800017f */
[----:B-1----:R-:W-:Y:S05]  /*70a0*/  @!P0 NANOSLEEP.SYNCS 0x989680 ;  /* 0x009896800000895d */ /* 0x002fea0003900000 */
[----:B------:R-:W1:Y:S02]  /*70b0*/  @!P0 SYNCS.PHASECHK.TRANS64 P0, [R6+URZ], R5 ;  /* 0x00000005060085a7 */ /* 0x000e64000800007f */
[----:B-1----:R-:W-:Y:S05]  /*70c0*/  @!P0 BRA `(.L_x_129) ;  /* 0xfffffffc00f08947 */ /* 0x002fea000383ffff */
[----:B------:R-:W-:Y:S05]  /*70d0*/  BRA `(.L_x_166) ;  /* 0xfffffff000047947 */ /* 0x000fea000383ffff */
.L_x_130:
[----:B0-----:R0:W1:Y:S02]  /*70e0*/  SYNCS.PHASECHK.TRANS64.TRYWAIT P0, [R9+URZ], R4 ;  /* 0x00000004090075a7 */ /* 0x001064000800017f */
[----:B-1----:R-:W-:Y:S05]  /*70f0*/  @!P0 NANOSLEEP.SYNCS 0x989680 ;  /* 0x009896800000895d */ /* 0x002fea0003900000 */
[----:B------:R-:W1:Y:S02]  /*7100*/  @!P0 SYNCS.PHASECHK.TRANS64 P0, [R9+URZ], R4 ;  /* 0x00000004090085a7 */ /* 0x000e64000800007f */
[----:B-1----:R-:W-:Y:S05]  /*7110*/  @!P0 BRA `(.L_x_130) ;  /* 0xfffffffc00f08947 */ /* 0x002fea000383ffff */
[----:B------:R-:W-:Y:S05]  /*7120*/  BRA `(.L_x_167) ;  /* 0xfffffff000147947 */ /* 0x000fea000383ffff */
.L_x_131:
[----:B0-----:R0:W1:Y:S02]  /*7130*/  SYNCS.PHASECHK.TRANS64.TRYWAIT P0, [R6+URZ], R5 ;  /* 0x00000005060075a7 */ /* 0x001064000800017f */
[----:B-1----:R-:W-:Y:S05]  /*7140*/  @!P0 NANOSLEEP.SYNCS 0x989680 ;  /* 0x009896800000895d */ /* 0x002fea0003900000 */
[----:B------:R-:W1:Y:S02]  /*7150*/  @!P0 SYNCS.PHASECHK.TRANS64 P0, [R6+URZ], R5 ;  /* 0x00000005060085a7 */ /* 0x000e64000800007f */
[----:B-1----:R-:W-:Y:S05]  /*7160*/  @!P0 BRA `(.L_x_131) ;  /* 0xfffffffc00f08947 */ /* 0x002fea000383ffff */
[----:B------:R-:W-:Y:S05]  /*7170*/  BRA `(.L_x_168) ;  /* 0xfffffff000247947 */ /* 0x000fea000383ffff */
.L_x_132:
[----:B0-----:R0:W1:Y:S02]  /*7180*/  SYNCS.PHASECHK.TRANS64.TRYWAIT P0, [R9+URZ], R4 ;  /* 0x00000004090075a7 */ /* 0x001064000800017f */
[----:B-1----:R-:W-:Y:S05]  /*7190*/  @!P0 NANOSLEEP.SYNCS 0x989680 ;  /* 0x009896800000895d */ /* 0x002fea0003900000 */
[----:B------:R-:W1:Y:S02]  /*71a0*/  @!P0 SYNCS.PHASECHK.TRANS64 P0, [R9+URZ], R4 ;  /* 0x00000004090085a7 */ /* 0x000e64000800007f */
[----:B-1----:R-:W-:Y:S05]  /*71b0*/  @!P0 BRA `(.L_x_132) ;  /* 0xfffffffc00f08947 */ /* 0x002fea000383ffff */
[----:B------:R-:W-:Y:S05]  /*71c0*/  BRA `(.L_x_169) ;  /* 0xfffffff000347947 */ /* 0x000fea000383ffff */
.L_x_133:
[----:B0-----:R0:W1:Y:S02]  /*71d0*/  SYNCS.PHASECHK.TRANS64.TRYWAIT P0, [R6+URZ], R5 ;  /* 0x00000005060075a7 */ /* 0x001064000800017f */
[----:B-1----:R-:W-:Y:S05]  /*71e0*/  @!P0 NANOSLEEP.SYNCS 0x989680 ;  /* 0x009896800000895d */ /* 0x002fea0003900000 */
[----:B------:R-:W1:Y:S02]  /*71f0*/  @!P0 SYNCS.PHASECHK.TRANS64 P0, [R6+URZ], R5 ;  /* 0x00000005060085a7 */ /* 0x000e64000800007f */
[----:B-1----:R-:W-:Y:S05]  /*7200*/  @!P0 BRA `(.L_x_133) ;  /* 0xfffffffc00f08947 */ /* 0x002fea000383ffff */
[----:B------:R-:W-:Y:S05]  /*7210*/  BRA `(.L_x_170) ;  /* 0xfffffff000447947 */ /* 0x000fea000383ffff */
.L_x_134:
[----:B0-----:R0:W1:Y:S02]  /*7220*/  SYNCS.PHASECHK.TRANS64.TRYWAIT P0, [R9+URZ], R4 ;  /* 0x00000004090075a7 */ /* 0x001064000800017f */
[----:B-1----:R-:W-:Y:S05]  /*7230*/  @!P0 NANOSLEEP.SYNCS 0x989680 ;  /* 0x009896800000895d */ /* 0x002fea0003900000 */
[----:B------:R-:W1:Y:S02]  /*7240*/  @!P0 SYNCS.PHASECHK.TRANS64 P0, [R9+URZ], R4 ;  /* 0x00000004090085a7 */ /* 0x000e64000800007f */
[----:B-1----:R-:W-:Y:S05]  /*7250*/  @!P0 BRA `(.L_x_134) ;  /* 0xfffffffc00f08947 */ /* 0x002fea000383ffff */
[----:B------:R-:W-:Y:S05]  /*7260*/  BRA `(.L_x_171) ;  /* 0xfffffff000547947 */ /* 0x000fea000383ffff */
.L_x_135:
[----:B0-----:R0:W1:Y:S02]  /*7270*/  SYNCS.PHASECHK.TRANS64.TRYWAIT P0, [R6+URZ], R5 ;  /* 0x00000005060075a7 */ /* 0x001064000800017f */
[----:B-1----:R-:W-:Y:S05]  /*7280*/  @!P0 NANOSLEEP.SYNCS 0x989680 ;  /* 0x009896800000895d */ /* 0x002fea0003900000 */
[----:B------:R-:W1:Y:S02]  /*7290*/  @!P0 SYNCS.PHASECHK.TRANS64 P0, [R6+URZ], R5 ;  /* 0x00000005060085a7 */ /* 0x000e64000800007f */
[----:B-1----:R-:W-:Y:S05]  /*72a0*/  @!P0 BRA `(.L_x_135) ;  /* 0xfffffffc00f08947 */ /* 0x002fea000383ffff */
[----:B------:R-:W-:Y:S05]  /*72b0*/  BRA `(.L_x_172) ;  /* 0xfffffff000647947 */ /* 0x000fea000383ffff */
.L_x_136:
[----:B0-----:R0:W1:Y:S02]  /*72c0*/  SYNCS.PHASECHK.TRANS64.TRYWAIT P0, [R9+URZ], R4 ;  /* 0x00000004090075a7 */ /* 0x001064000800017f */
[----:B-1----:R-:W-:Y:S05]  /*72d0*/  @!P0 NANOSLEEP.SYNCS 0x989680 ;  /* 0x009896800000895d */ /* 0x002fea0003900000 */
[----:B------:R-:W1:Y:S02]  /*72e0*/  @!P0 SYNCS.PHASECHK.TRANS64 P0, [R9+URZ], R4 ;  /* 0x00000004090085a7 */ /* 0x000e64000800007f */
[----:B-1----:R-:W-:Y:S05]  /*72f0*/  @!P0 BRA `(.L_x_136) ;  /* 0xfffffffc00f08947 */ /* 0x002fea000383ffff */
[----:B------:R-:W-:Y:S05]  /*7300*/  BRA `(.L_x_173) ;  /* 0xfffffff000747947 */ /* 0x000fea000383ffff */
.L_x_137:
[----:B0-----:R0:W1:Y:S02]  /*7310*/  SYNCS.PHASECHK.TRANS64.TRYWAIT P0, [R6+URZ], R5 ;  /* 0x00000005060075a7 */ /* 0x001064000800017f */
[----:B-1----:R-:W-:Y:S05]  /*7320*/  @!P0 NANOSLEEP.SYNCS 0x989680 ;  /* 0x009896800000895d */ /* 0x002fea0003900000 */
[----:B------:R-:W1:Y:S02]  /*7330*/  @!P0 SYNCS.PHASECHK.TRANS64 P0, [R6+URZ], R5 ;  /* 0x00000005060085a7 */ /* 0x000e64000800007f */
[----:B-1----:R-:W-:Y:S05]  /*7340*/  @!P0 BRA `(.L_x_137) ;  /* 0xfffffffc00f08947 */ /* 0x002fea000383ffff */
[----:B------:R-:W-:Y:S05]  /*7350*/  BRA `(.L_x_174) ;  /* 0xfffffff000847947 */ /* 0x000fea000383ffff */
.L_x_138:
[----:B0-----:R0:W1:Y:S02]  /*7360*/  SYNCS.PHASECHK.TRANS64.TRYWAIT P0, [R9+URZ], R4 ;  /* 0x00000004090075a7 */ /* 0x001064000800017f */
[----:B-1----:R-:W-:Y:S05]  /*7370*/  @!P0 NANOSLEEP.SYNCS 0x989680 ;  /* 0x009896800000895d */ /* 0x002fea0003900000 */
[----:B------:R-:W1:Y:S02]  /*7380*/  @!P0 SYNCS.PHASECHK.TRANS64 P0, [R9+URZ], R4 ;  /* 0x00000004090085a7 */ /* 0x000e64000800007f */
[----:B-1----:R-:W-:Y:S05]  /*7390*/  @!P0 BRA `(.L_x_138) ;  /* 0xfffffffc00f08947 */ /* 0x002fea000383ffff */
[----:B------:R-:W-:Y:S05]  /*73a0*/  BRA `(.L_x_175) ;  /* 0xfffffff000947947 */ /* 0x000fea000383ffff */
.L_x_139:
[----:B0-----:R0:W1:Y:S02]  /*73b0*/  SYNCS.PHASECHK.TRANS64.TRYWAIT P0, [R6+URZ], R5 ;  /* 0x00000005060075a7 */ /* 0x001064000800017f */
[----:B-1----:R-:W-:Y:S05]  /*73c0*/  @!P0 NANOSLEEP.SYNCS 0x989680 ;  /* 0x009896800000895d */ /* 0x002fea0003900000 */
[----:B------:R-:W1:Y:S02]  /*73d0*/  @!P0 SYNCS.PHASECHK.TRANS64 P0, [R6+URZ], R5 ;  /* 0x00000005060085a7 */ /* 0x000e64000800007f */
[----:B-1----:R-:W-:Y:S05]  /*73e0*/  @!P0 BRA `(.L_x_139) ;  /* 0xfffffffc00f08947 */ /* 0x002fea000383ffff */
[----:B------:R-:W-:Y:S05]  /*73f0*/  BRA `(.L_x_176) ;  /* 0xfffffff000a47947 */ /* 0x000fea000383ffff */
.L_x_140:
[----:B0-----:R0:W1:Y:S02]  /*7400*/  SYNCS.PHASECHK.TRANS64.TRYWAIT P0, [R9+URZ], R4 ;  /* 0x00000004090075a7 */ /* 0x001064000800017f */
[----:B-1----:R-:W-:Y:S05]  /*7410*/  @!P0 NANOSLEEP.SYNCS 0x989680 ;  /* 0x009896800000895d */ /* 0x002fea0003900000 */
[----:B------:R-:W1:Y:S02]  /*7420*/  @!P0 SYNCS.PHASECHK.TRANS64 P0, [R9+URZ], R4 ;  /* 0x00000004090085a7 */ /* 0x000e64000800007f */
[----:B-1----:R-:W-:Y:S05]  /*7430*/  @!P0 BRA `(.L_x_140) ;  /* 0xfffffffc00f08947 */ /* 0x002fea000383ffff */
[----:B------:R-:W-:Y:S05]  /*7440*/  BRA `(.L_x_177) ;  /* 0xfffffff000b47947 */ /* 0x000fea000383ffff */
.L_x_141:
[----:B0-----:R0:W1:Y:S02]  /*7450*/  SYNCS.PHASECHK.TRANS64.TRYWAIT P0, [R6+URZ], R5 ;  /* 0x00000005060075a7 */ /* 0x001064000800017f */
[----:B-1----:R-:W-:Y:S05]  /*7460*/  @!P0 NANOSLEEP.SYNCS 0x989680 ;  /* 0x009896800000895d */ /* 0x002fea0003900000 */
[----:B------:R-:W1:Y:S02]  /*7470*/  @!P0 SYNCS.PHASECHK.TRANS64 P0, [R6+URZ], R5 ;  /* 0x00000005060085a7 */ /* 0x000e64000800007f */
[----:B-1----:R-:W-:Y:S05]  /*7480*/  @!P0 BRA `(.L_x_141) ;  /* 0xfffffffc00f08947 */ /* 0x002fea000383ffff */
[----:B------:R-:W-:Y:S05]  /*7490*/  BRA `(.L_x_178) ;  /* 0xfffffff000c47947 */ /* 0x000fea000383ffff */
.L_x_142:
[----:B0-----:R0:W1:Y:S02]  /*74a0*/  SYNCS.PHASECHK.TRANS64.TRYWAIT P0, [R9+URZ], R4 ;  /* 0x00000004090075a7 */ /* 0x001064000800017f */
[----:B-1----:R-:W-:Y:S05]  /*74b0*/  @!P0 NANOSLEEP.SYNCS 0x989680 ;  /* 0x009896800000895d */ /* 0x002fea0003900000 */
[----:B------:R-:W1:Y:S02]  /*74c0*/  @!P0 SYNCS.PHASECHK.TRANS64 P0, [R9+URZ], R4 ;  /* 0x00000004090085a7 */ /* 0x000e64000800007f */
[----:B-1----:R-:W-:Y:S05]  /*74d0*/  @!P0 BRA `(.L_x_142) ;  /* 0xfffffffc00f08947 */ /* 0x002fea000383ffff */
[----:B------:R-:W-:Y:S05]  /*74e0*/  BRA `(.L_x_179) ;  /* 0xfffffff000d47947 */ /* 0x000fea000383ffff */
.L_x_143:
[----:B0-----:R0:W1:Y:S02]  /*74f0*/  SYNCS.PHASECHK.TRANS64.TRYWAIT P0, [R6+URZ], R5 ;  /* 0x00000005060075a7 */ /* 0x001064000800017f */
[----:B-1----:R-:W-:Y:S05]  /*7500*/  @!P0 NANOSLEEP.SYNCS 0x989680 ;  /* 0x009896800000895d */ /* 0x002fea0003900000 */
[----:B------:R-:W1:Y:S02]  /*7510*/  @!P0 SYNCS.PHASECHK.TRANS64 P0, [R6+URZ], R5 ;  /* 0x00000005060085a7 */ /* 0x000e64000800007f */
[----:B-1----:R-:W-:Y:S05]  /*7520*/  @!P0 BRA `(.L_x_143) ;  /* 0xfffffffc00f08947 */ /* 0x002fea000383ffff */
[----:B------:R-:W-:Y:S05]  /*7530*/  BRA `(.L_x_180) ;  /* 0xfffffff000e47947 */ /* 0x000fea000383ffff */
.L_x_144:
[----:B0-----:R0:W1:Y:S02]  /*7540*/  SYNCS.PHASECHK.TRANS64.TRYWAIT P0, [R9+URZ], R4 ;  /* 0x00000004090075a7 */ /* 0x001064000800017f */
[----:B-1----:R-:W-:Y:S05]  /*7550*/  @!P0 NANOSLEEP.SYNCS 0x989680 ;  /* 0x009896800000895d */ /* 0x002fea0003900000 */
[----:B------:R-:W1:Y:S02]  /*7560*/  @!P0 SYNCS.PHASECHK.TRANS64 P0, [R9+URZ], R4 ;  /* 0x00000004090085a7 */ /* 0x000e64000800007f */
[----:B-1----:R-:W-:Y:S05]  /*7570*/  @!P0 BRA `(.L_x_144) ;  /* 0xfffffffc00f08947 */ /* 0x002fea000383ffff */
[----:B------:R-:W-:Y:S05]  /*7580*/  BRA `(.L_x_181) ;  /* 0xfffffff000f47947 */ /* 0x000fea000383ffff */
.L_x_145:
[----:B0-----:R0:W1:Y:S02]  /*7590*/  SYNCS.PHASECHK.TRANS64.TRYWAIT P0, [R6+URZ], R5 ;  /* 0x00000005060075a7 */ /* 0x001064000800017f */
[----:B-1----:R-:W-:Y:S05]  /*75a0*/  @!P0 NANOSLEEP.SYNCS 0x989680 ;  /* 0x009896800000895d */ /* 0x002fea0003900000 */
[----:B------:R-:W1:Y:S02]  /*75b0*/  @!P0 SYNCS.PHASECHK.TRANS64 P0, [R6+URZ], R5 ;  /* 0x00000005060085a7 */ /* 0x000e64000800007f */
[----:B-1----:R-:W-:Y:S05]  /*75c0*/  @!P0 BRA `(.L_x_145) ;  /* 0xfffffffc00f08947 */ /* 0x002fea000383ffff */
[----:B------:R-:W-:Y:S05]  /*75d0*/  BRA `(.L_x_182) ;  /* 0xfffffff400047947 */ /* 0x000fea000383ffff */
.L_x_146:
[----:B0-----:R0:W1:Y:S02]  /*75e0*/  SYNCS.PHASECHK.TRANS64.TRYWAIT P0, [R9+URZ], R4 ;  /* 0x00000004090075a7 */ /* 0x001064000800017f */
[----:B-1----:R-:W-:Y:S05]  /*75f0*/  @!P0 NANOSLEEP.SYNCS 0x989680 ;  /* 0x009896800000895d */ /* 0x002fea0003900000 */
[----:B------:R-:W1:Y:S02]  /*7600*/  @!P0 SYNCS.PHASECHK.TRANS64 P0, [R9+URZ], R4 ;  /* 0x00000004090085a7 */ /* 0x000e64000800007f */
[----:B-1----:R-:W-:Y:S05]  /*7610*/  @!P0 BRA `(.L_x_146) ;  /* 0xfffffffc00f08947 */ /* 0x002fea000383ffff */
[----:B------:R-:W-:Y:S05]  /*7620*/  BRA `(.L_x_183) ;  /* 0xfffffff400147947 */ /* 0x000fea000383ffff */
.L_x_147:
[----:B-1----:R1:W2:Y:S02]  /*7630*/  SYNCS.PHASECHK.TRANS64.TRYWAIT P0, [R6+URZ], R5 ;  /* 0x00000005060075a7 */ /* 0x0022a4000800017f */
[----:B--2---:R-:W-:Y:S05]  /*7640*/  @!P0 NANOSLEEP.SYNCS 0x989680 ;  /* 0x009896800000895d */ /* 0x004fea0003900000 */
[----:B------:R-:W2:Y:S02]  /*7650*/  @!P0 SYNCS.PHASECHK.TRANS64 P0, [R6+URZ], R5 ;  /* 0x00000005060085a7 */ /* 0x000ea4000800007f */
[----:B--2---:R-:W-:Y:S05]  /*7660*/  @!P0 BRA `(.L_x_147) ;  /* 0xfffffffc00f08947 */ /* 0x004fea000383ffff */
[----:B------:R-:W-:Y:S05]  /*7670*/  BRA `(.L_x_184) ;  /* 0xfffffff4001c7947 */ /* 0x000fea000383ffff */
.L_x_185:
[----:B------:R-:W-:-:S00]  /*7680*/  BRA `(.L_x_185) ;  /* 0xfffffffc00fc7947 */ /* 0x000fc0000383ffff */
[----:B------:R-:W-:-:S00]  /*7690*/  NOP ;  /* 0x0000000000007918 */ /* 0x000fc00000000000 */
        /* <DEDUP_REMOVED lines=14> */
.L_x_186:


//--------------------- .nv.global.init           --------------------------
	.section	.nv.global.init,"aw",@progbits
.nv.global.init:
	.type		$str$22,@object
	.size		$str$22,($str$23 - $str$22)
$str$22:
        /*0000*/ 	.byte	0x6b, 0x5f, 0x74, 0x69, 0x6c, 0x65, 0x5f, 0x63, 0x6f, 0x75, 0x6e, 0x74, 0x20, 0x3e, 0x3d, 0x20
        /*0010*/ 	.byte	0x31, 0x00
	.type		$str$23,@object
	.size		$str$23,(__unnamed_1 - $str$23)
$str$23:
        /*0012*/ 	.byte	0x2f, 0x74, 0x6d, 0x70, 0x2f, 0x63, 0x75, 0x74, 0x6c, 0x61, 0x73, 0x73, 0x5f, 0x73, 0x77, 0x65
        /*0022*/ 	.byte	0x65, 0x70, 0x5f, 0x73, 0x72, 0x63, 0x2f, 0x69, 0x6e, 0x63, 0x6c, 0x75, 0x64, 0x65, 0x2f, 0x63
        /*0032*/ 	.byte	0x75, 0x74, 0x6c, 0x61, 0x73, 0x73, 0x2f, 0x67, 0x65, 0x6d, 0x6d, 0x2f, 0x63, 0x6f, 0x6c, 0x6c
        /*0042*/ 	.byte	0x65, 0x63, 0x74, 0x69, 0x76, 0x65, 0x2f, 0x73, 0x6d, 0x39, 0x30, 0x5f, 0x6d, 0x6d, 0x61, 0x5f
        /*0052*/ 	.byte	0x74, 0x6d, 0x61, 0x5f, 0x67, 0x6d, 0x6d, 0x61, 0x5f, 0x73, 0x73, 0x5f, 0x77, 0x61, 0x72, 0x70
        /*0062*/ 	.byte	0x73, 0x70, 0x65, 0x63, 0x69, 0x61, 0x6c, 0x69, 0x7a, 0x65, 0x64, 0x2e, 0x68, 0x70, 0x70, 0x00
	.type		__unnamed_1,@object
	.size		__unnamed_1,(.L_0 - __unnamed_1)
__unnamed_1:
        /*0072*/ 	.byte	0x76, 0x6f, 0x69, 0x64, 0x20, 0x63, 0x75, 0x74, 0x6c, 0x61, 0x73, 0x73, 0x3a, 0x3a, 0x67, 0x65
        /* <DEDUP_REMOVED lines=180> */
        /*0bc2*/ 	.byte	0x64, 0x65, 0x6e, 0x74, 0x69, 0x74, 0x79, 0x5d, 0x00
.L_0:


//--------------------- .nv.shared._ZN7cutlass13device_kernelINS_4gemm6kernel13GemmUniversalIN4cute5tupleIJiiiiEEENS1_10collective13CollectiveMmaINS1_34MainloopSm90TmaGmmaWarpSpecializedILi28ENS5_IJNS4_1CILi2EEENSA_ILi1EEESC_EEENS1_32KernelTmaWarpSpecializedPingpongEEENS5_IJNSA_ILi64EEESG_NSA_ILi32EEEEEENS_10bfloat16_tENS5_IJlSC_lEEESJ_SK_NS4_8TiledMMAINS4_8MMA_AtomIJNS4_4SM904GMMA27MMA_64x64x16_F32BF16BF16_SSILNSO_5MajorE0ELSQ_0ELNSO_7ScaleInE1ELSR_1EEEEEENS4_6LayoutINS5_IJSC_SC_SC_EEENS5_IJNSA_ILi0EEESW_SW_EEEEENS5_IJNS4_10UnderscoreESZ_SZ_EEEEENS4_13SM90_TMA_LOADENS4_14ComposedLayoutINS4_7SwizzleILi2ELi4ELi3EEENS4_18smem_ptr_flag_bitsILi16EEENSU_INS5_IJNSA_ILi8EEESH_EEENS5_IJSH_SC_EEEEEEEvNS4_8identityENS4_23SM90_TMA_LOAD_MULTICASTES1C_vS1D_EENS_8epilogue10collective6detail29Sm90TmaWarpSpecializedAdapterINS1H_15DefaultEpilogueISJ_SK_SK_NS1G_6thread17LinearCombinationISJ_Li1EffLNS1L_9ScaleType4KindE0ELNS_15FloatRoundStyleE2ESJ_EENS1_15EpilogueDefaultEEEEEvvEEEEvNT_6ParamsE --------------------------
	.section	.nv.shared._ZN7cutlass13device_kernelINS_4gemm6kernel13GemmUniversalIN4cute5tupleIJiiiiEEENS1_10collective13CollectiveMmaINS1_34MainloopSm90TmaGmmaWarpSpecializedILi28ENS5_IJNS4_1CILi2EEENSA_ILi1EEESC_EEENS1_32KernelTmaWarpSpecializedPingpongEEENS5_IJNSA_ILi64EEESG_NSA_ILi32EEEEEENS_10bfloat16_tENS5_IJlSC_lEEESJ_SK_NS4_8TiledMMAINS4_8MMA_AtomIJNS4_4SM904GMMA27MMA_64x64x16_F32BF16BF16_SSILNSO_5MajorE0ELSQ_0ELNSO_7ScaleInE1ELSR_1EEEEEENS4_6LayoutINS5_IJSC_SC_SC_EEENS5_IJNSA_ILi0EEESW_SW_EEEEENS5_IJNS4_10UnderscoreESZ_SZ_EEEEENS4_13SM90_TMA_LOADENS4_14ComposedLayoutINS4_7SwizzleILi2ELi4ELi3EEENS4_18smem_ptr_flag_bitsILi16EEENSU_INS5_IJNSA_ILi8EEESH_EEENS5_IJSH_SC_EEEEEEEvNS4_8identityENS4_23SM90_TMA_LOAD_MULTICASTES1C_vS1D_EENS_8epilogue10collective6detail29Sm90TmaWarpSpecializedAdapterINS1H_15DefaultEpilogueISJ_SK_SK_NS1G_6thread17LinearCombinationISJ_Li1EffLNS1L_9ScaleType4KindE0ELNS_15FloatRoundStyleE2ESJ_EENS1_15EpilogueDefaultEEEEEvvEEEEvNT_6ParamsE,"aw",@nobits
	.sectionflags	@""
	.align	16
	.zero		1024


//--------------------- .nv.shared.reserved.0     --------------------------
	.section	.nv.shared.reserved.0,"aw",@nobits
	.weak		__nv_reservedSMEM_offset_0_alias
	.size		__nv_reservedSMEM_offset_0_alias, 0, 0
	.other		__nv_reservedSMEM_offset_0_alias,@"STO_CUDA_RESERVED_SHARED STV_DEFAULT"
__nv_reservedSMEM_offset_0_alias:
	.zero		0


//--------------------- .nv.global                --------------------------
	.section	.nv.global,"aw",@nobits
.nv.global:
	.type		_ZN39_INTERNAL_5754783b_4_k_cu_9fa5444b_33654cute1_E,@object
	.size		_ZN39_INTERNAL_5754783b_4_k_cu_9fa5444b_33654cute1_E,(_ZN39_INTERNAL_5754783b_4_k_cu_9fa5444b_33654cuda3std3__45__cpo6cbeginE - _ZN39_INTERNAL_5754783b_4_k_cu_9fa5444b_33654cute1_E)
_ZN39_INTERNAL_5754783b_4_k_cu_9fa5444b_33654cute1_E:
	.zero		1
	.type		_ZN39_INTERNAL_5754783b_4_k_cu_9fa5444b_33654cuda3std3__45__cpo6cbeginE,@object
	.size		_ZN39_INTERNAL_5754783b_4_k_cu_9fa5444b_33654cuda3std3__45__cpo6cbeginE,(_ZN39_INTERNAL_5754783b_4_k_cu_9fa5444b_33654cuda3std3__48in_placeE - _ZN39_INTERNAL_5754783b_4_k_cu_9fa5444b_33654cuda3std3__45__cpo6cbeginE)
_ZN39_INTERNAL_5754783b_4_k_cu_9fa5444b_33654cuda3std3__45__cpo6cbeginE:
	.zero		1
	.type		_ZN39_INTERNAL_5754783b_4_k_cu_9fa5444b_33654cuda3std3__48in_placeE,@object
	.size		_ZN39_INTERNAL_5754783b_4_k_cu_9fa5444b_33654cuda3std3__48in_placeE,(_ZN39_INTERNAL_5754783b_4_k_cu_9fa5444b_33654cuda3std6ranges3__45__cpo9iter_moveE - _ZN39_INTERNAL_5754783b_4_k_cu_9fa5444b_33654cuda3std3__48in_placeE)
_ZN39_INTERNAL_5754783b_4_k_cu_9fa5444b_33654cuda3std3__48in_placeE:
	.zero		1
	.type		_ZN39_INTERNAL_5754783b_4_k_cu_9fa5444b_33654cuda3std6ranges3__45__cpo9iter_moveE,@object
	.size		_ZN39_INTERNAL_5754783b_4_k_cu_9fa5444b_33654cuda3std6ranges3__45__cpo9iter_moveE,(_ZN39_INTERNAL_5754783b_4_k_cu_9fa5444b_33654cuda3std3__45__cpo5beginE - _ZN39_INTERNAL_5754783b_4_k_cu_9fa5444b_33654cuda3std6ranges3__45__cpo9iter_moveE)
_ZN39_INTERNAL_5754783b_4_k_cu_9fa5444b_33654cuda3std6ranges3__45__cpo9iter_moveE:
	.zero		1
	.type		_ZN39_INTERNAL_5754783b_4_k_cu_9fa5444b_33654cuda3std3__45__cpo5beginE,@object
	.size		_ZN39_INTERNAL_5754783b_4_k_cu_9fa5444b_33654cuda3std3__45__cpo5beginE,(_ZN39_INTERNAL_5754783b_4_k_cu_9fa5444b_33654cuda3std3__441_GLOBAL__N__5754783b_4_k_cu_9fa5444b_33656ignoreE - _ZN39_INTERNAL_5754783b_4_k_cu_9fa5444b_33654cuda3std3__45__cpo5beginE)
_ZN39_INTERNAL_5754783b_4_k_cu_9fa5444b_33654cuda3std3__45__cpo5beginE:
	.zero		1
	.type		_ZN39_INTERNAL_5754783b_4_k_cu_9fa5444b_33654cuda3std3__441_GLOBAL__N__5754783b_4_k_cu_9fa5444b_33656ignoreE,@object
	.size		_ZN39_INTERNAL_5754783b_4_k_cu_9fa5444b_33654cuda3std3__441_GLOBAL__N__5754783b_4_k_cu_9fa5444b_33656ignoreE,(_ZN39_INTERNAL_5754783b_4_k_cu_9fa5444b_33654cute7productE - _ZN39_INTERNAL_5754783b_4_k_cu_9fa5444b_33654cuda3std3__441_GLOBAL__N__5754783b_4_k_cu_9fa5444b_33656ignoreE)
_ZN39_INTERNAL_5754783b_4_k_cu_9fa5444b_33654cuda3std3__441_GLOBAL__N__5754783b_4_k_cu_9fa5444b_33656ignoreE:
	.zero		1
	.type		_ZN39_INTERNAL_5754783b_4_k_cu_9fa5444b_33654cute7productE,@object
	.size		_ZN39_INTERNAL_5754783b_4_k_cu_9fa5444b_33654cute7productE,(_ZN39_INTERNAL_5754783b_4_k_cu_9fa5444b_33654cuda3std3__45__cpo3endE - _ZN39_INTERNAL_5754783b_4_k_cu_9fa5444b_33654cute7productE)
_ZN39_INTERNAL_5754783b_4_k_cu_9fa5444b_33654cute7productE:
	.zero		1
	.type		_ZN39_INTERNAL_5754783b_4_k_cu_9fa5444b_33654cuda3std3__45__cpo3endE,@object
	.size		_ZN39_INTERNAL_5754783b_4_k_cu_9fa5444b_33654cuda3std3__45__cpo3endE,(_ZN39_INTERNAL_5754783b_4_k_cu_9fa5444b_33654cuda3std3__419piecewise_constructE - _ZN39_INTERNAL_5754783b_4_k_cu_9fa5444b_33654cuda3std3__45__cpo3endE)
_ZN39_INTERNAL_5754783b_4_k_cu_9fa5444b_33654cuda3std3__45__cpo3endE:
	.zero		1
	.type		_ZN39_INTERNAL_5754783b_4_k_cu_9fa5444b_33654cuda3std3__419piecewise_constructE,@object
	.size		_ZN39_INTERNAL_5754783b_4_k_cu_9fa5444b_33654cuda3std3__419piecewise_constructE,(_ZN39_INTERNAL_5754783b_4_k_cu_9fa5444b_33654cuda3std3__45__cpo4cendE - _ZN39_INTERNAL_5754783b_4_k_cu_9fa5444b_33654cuda3std3__419piecewise_constructE)
_ZN39_INTERNAL_5754783b_4_k_cu_9fa5444b_33654cuda3std3__419piecewise_constructE:
	.zero		1
	.type		_ZN39_INTERNAL_5754783b_4_k_cu_9fa5444b_33654cuda3std3__45__cpo4cendE,@object
	.size		_ZN39_INTERNAL_5754783b_4_k_cu_9fa5444b_33654cuda3std3__45__cpo4cendE,(_ZN39_INTERNAL_5754783b_4_k_cu_9fa5444b_33654cuda3std6ranges3__45__cpo4swapE - _ZN39_INTERNAL_5754783b_4_k_cu_9fa5444b_33654cuda3std3__45__cpo4cendE)
_ZN39_INTERNAL_5754783b_4_k_cu_9fa5444b_33654cuda3std3__45__cpo4cendE:
	.zero		1
	.type		_ZN39_INTERNAL_5754783b_4_k_cu_9fa5444b_33654cuda3std6ranges3__45__cpo4swapE,@object
	.size		_ZN39_INTERNAL_5754783b_4_k_cu_9fa5444b_33654cuda3std6ranges3__45__cpo4swapE,(.L_8 - _ZN39_INTERNAL_5754783b_4_k_cu_9fa5444b_33654cuda3std6ranges3__45__cpo4swapE)
_ZN39_INTERNAL_5754783b_4_k_cu_9fa5444b_33654cuda3std6ranges3__45__cpo4swapE:
	.zero		1
.L_8:


//--------------------- .nv.constant0._ZN7cutlass13device_kernelINS_4gemm6kernel13GemmUniversalIN4cute5tupleIJiiiiEEENS1_10collective13CollectiveMmaINS1_34MainloopSm90TmaGmmaWarpSpecializedILi28ENS5_IJNS4_1CILi2EEENSA_ILi1EEESC_EEENS1_32KernelTmaWarpSpecializedPingpongEEENS5_IJNSA_ILi64EEESG_NSA_ILi32EEEEEENS_10bfloat16_tENS5_IJlSC_lEEESJ_SK_NS4_8TiledMMAINS4_8MMA_AtomIJNS4_4SM904GMMA27MMA_64x64x16_F32BF16BF16_SSILNSO_5MajorE0ELSQ_0ELNSO_7ScaleInE1ELSR_1EEEEEENS4_6LayoutINS5_IJSC_SC_SC_EEENS5_IJNSA_ILi0EEESW_SW_EEEEENS5_IJNS4_10UnderscoreESZ_SZ_EEEEENS4_13SM90_TMA_LOADENS4_14ComposedLayoutINS4_7SwizzleILi2ELi4ELi3EEENS4_18smem_ptr_flag_bitsILi16EEENSU_INS5_IJNSA_ILi8EEESH_EEENS5_IJSH_SC_EEEEEEEvNS4_8identityENS4_23SM90_TMA_LOAD_MULTICASTES1C_vS1D_EENS_8epilogue10collective6detail29Sm90TmaWarpSpecializedAdapterINS1H_15DefaultEpilogueISJ_SK_SK_NS1G_6thread17LinearCombinationISJ_Li1EffLNS1L_9ScaleType4KindE0ELNS_15FloatRoundStyleE2ESJ_EENS1_15EpilogueDefaultEEEEEvvEEEEvNT_6ParamsE --------------------------
	.section	.nv.constant0._ZN7cutlass13device_kernelINS_4gemm6kernel13GemmUniversalIN4cute5tupleIJiiiiEEENS1_10collective13CollectiveMmaINS1_34MainloopSm90TmaGmmaWarpSpecializedILi28ENS5_IJNS4_1CILi2EEENSA_ILi1EEESC_EEENS1_32KernelTmaWarpSpecializedPingpongEEENS5_IJNSA_ILi64EEESG_NSA_ILi32EEEEEENS_10bfloat16_tENS5_IJlSC_lEEESJ_SK_NS4_8TiledMMAINS4_8MMA_AtomIJNS4_4SM904GMMA27MMA_64x64x16_F32BF16BF16_SSILNSO_5MajorE0ELSQ_0ELNSO_7ScaleInE1ELSR_1EEEEEENS4_6LayoutINS5_IJSC_SC_SC_EEENS5_IJNSA_ILi0EEESW_SW_EEEEENS5_IJNS4_10UnderscoreESZ_SZ_EEEEENS4_13SM90_TMA_LOADENS4_14ComposedLayoutINS4_7SwizzleILi2ELi4ELi3EEENS4_18smem_ptr_flag_bitsILi16EEENSU_INS5_IJNSA_ILi8EEESH_EEENS5_IJSH_SC_EEEEEEEvNS4_8identityENS4_23SM90_TMA_LOAD_MULTICASTES1C_vS1D_EENS_8epilogue10collective6detail29Sm90TmaWarpSpecializedAdapterINS1H_15DefaultEpilogueISJ_SK_SK_NS1G_6thread17LinearCombinationISJ_Li1EffLNS1L_9ScaleType4KindE0ELNS_15FloatRoundStyleE2ESJ_EENS1_15EpilogueDefaultEEEEEvvEEEEvNT_6ParamsE,"a",@progbits
	.sectionflags	@""
	.align	4
.nv.constant0._ZN7cutlass13device_kernelINS_4gemm6kernel13GemmUniversalIN4cute5tupleIJiiiiEEENS1_10collective13CollectiveMmaINS1_34MainloopSm90TmaGmmaWarpSpecializedILi28ENS5_IJNS4_1CILi2EEENSA_ILi1EEESC_EEENS1_32KernelTmaWarpSpecializedPingpongEEENS5_IJNSA_ILi64EEESG_NSA_ILi32EEEEEENS_10bfloat16_tENS5_IJlSC_lEEESJ_SK_NS4_8TiledMMAINS4_8MMA_AtomIJNS4_4SM904GMMA27MMA_64x64x16_F32BF16BF16_SSILNSO_5MajorE0ELSQ_0ELNSO_7ScaleInE1ELSR_1EEEEEENS4_6LayoutINS5_IJSC_SC_SC_EEENS5_IJNSA_ILi0EEESW_SW_EEEEENS5_IJNS4_10UnderscoreESZ_SZ_EEEEENS4_13SM90_TMA_LOADENS4_14ComposedLayoutINS4_7SwizzleILi2ELi4ELi3EEENS4_18smem_ptr_flag_bitsILi16EEENSU_INS5_IJNSA_ILi8EEESH_EEENS5_IJSH_SC_EEEEEEEvNS4_8identityENS4_23SM90_TMA_LOAD_MULTICASTES1C_vS1D_EENS_8epilogue10collective6detail29Sm90TmaWarpSpecializedAdapterINS1H_15DefaultEpilogueISJ_SK_SK_NS1G_6thread17LinearCombinationISJ_Li1EffLNS1L_9ScaleType4KindE0ELNS_15FloatRoundStyleE2ESJ_EENS1_15EpilogueDefaultEEEEEvvEEEEvNT_6ParamsE:
	.zero		1664


//--------------------- SYMBOLS --------------------------

	.type		.nv.reservedSmem.offset0,@object
	.size		.nv.reservedSmem.offset0,0x4
	.type		__assertfail,@function
